//
// Generated by NVIDIA NVVM Compiler
//
// Compiler Build ID: CL-36424714
// Cuda compilation tools, release 13.0, V13.0.88
// Based on NVVM 20.0.0
//

.version 9.0
.target sm_100
.address_size 64

	// .globl	_Z14body2Body_copyP6float4PKS_S2_i
// shPosition has been demoted

.visible .entry _Z14body2Body_copyP6float4PKS_S2_i(
	.param .u64 .ptr .align 1 _Z14body2Body_copyP6float4PKS_S2_i_param_0,
	.param .u64 .ptr .align 1 _Z14body2Body_copyP6float4PKS_S2_i_param_1,
	.param .u64 .ptr .align 1 _Z14body2Body_copyP6float4PKS_S2_i_param_2,
	.param .u32 _Z14body2Body_copyP6float4PKS_S2_i_param_3
)
{
	.reg .pred 	%p<2>;
	.reg .b32 	%r<6>;
	.reg .b32 	%f<5>;
	.reg .b64 	%rd<8>;

	ld.param.u64 	%rd1, [_Z14body2Body_copyP6float4PKS_S2_i_param_0];
	ld.param.u64 	%rd2, [_Z14body2Body_copyP6float4PKS_S2_i_param_1];
	ld.param.u32 	%r2, [_Z14body2Body_copyP6float4PKS_S2_i_param_3];
	mov.u32 	%r3, %ntid.x;
	mov.u32 	%r4, %ctaid.x;
	mov.u32 	%r5, %tid.x;
	mad.lo.s32 	%r1, %r3, %r4, %r5;
	setp.ge.s32 	%p1, %r1, %r2;
	@%p1 bra 	$L__BB0_2;
	cvta.to.global.u64 	%rd3, %rd2;
	cvta.to.global.u64 	%rd4, %rd1;
	mul.wide.s32 	%rd5, %r1, 16;
	add.s64 	%rd6, %rd3, %rd5;
	ld.global.v4.f32 	{%f1, %f2, %f3, %f4}, [%rd6];
	add.s64 	%rd7, %rd4, %rd5;
	st.global.v4.f32 	[%rd7], {%f1, %f2, %f3, %f4};
$L__BB0_2:
	ret;

}
	// .globl	_Z14body2Body_execPK6float4PS_S2_i
.visible .entry _Z14body2Body_execPK6float4PS_S2_i(
	.param .u64 .ptr .align 1 _Z14body2Body_execPK6float4PS_S2_i_param_0,
	.param .u64 .ptr .align 1 _Z14body2Body_execPK6float4PS_S2_i_param_1,
	.param .u64 .ptr .align 1 _Z14body2Body_execPK6float4PS_S2_i_param_2,
	.param .u32 _Z14body2Body_execPK6float4PS_S2_i_param_3
)
{
	.reg .pred 	%p<16>;
	.reg .b32 	%r<34>;
	.reg .b32 	%f<206>;
	.reg .b64 	%rd<15>;
	// demoted variable
	.shared .align 16 .b8 shPosition[4096];
	ld.param.u64 	%rd5, [_Z14body2Body_execPK6float4PS_S2_i_param_0];
	ld.param.u64 	%rd4, [_Z14body2Body_execPK6float4PS_S2_i_param_2];
	ld.param.u32 	%r14, [_Z14body2Body_execPK6float4PS_S2_i_param_3];
	cvta.to.global.u64 	%rd1, %rd5;
	mov.u32 	%r1, %tid.x;
	mov.u32 	%r15, %ctaid.x;
	mov.u32 	%r2, %ntid.x;
	mad.lo.s32 	%r3, %r15, %r2, %r1;
	setp.ge.s32 	%p1, %r3, %r14;
	@%p1 bra 	$L__BB1_33;
	cvta.to.global.u64 	%rd6, %rd4;
	mul.wide.s32 	%rd7, %r3, 16;
	add.s64 	%rd8, %rd1, %rd7;
	ld.global.v4.f32 	{%f5, %f6, %f7, %f4}, [%rd8];
	add.s64 	%rd2, %rd6, %rd7;
	ld.global.v4.f32 	{%f200, %f201, %f202, %f11}, [%rd2];
	setp.lt.s32 	%p2, %r14, 1;
	@%p2 bra 	$L__BB1_32;
	mov.b32 	%r30, 0;
	shl.b32 	%r19, %r1, 4;
	mov.u32 	%r20, shPosition;
	add.s32 	%r21, %r20, %r19;
	and.b32  	%r25, %r2, 3;
$L__BB1_3:
	setp.lt.u32 	%p3, %r2, 4;
	add.s32 	%r18, %r30, %r1;
	mul.wide.s32 	%rd9, %r18, 16;
	add.s64 	%rd10, %rd1, %rd9;
	ld.global.v4.f32 	{%f111, %f112, %f113, %f114}, [%rd10];
	st.shared.v4.f32 	[%r21], {%f111, %f112, %f113, %f114};
	bar.sync 	0;
	mov.b32 	%r33, 0;
	@%p3 bra 	$L__BB1_18;
	add.s32 	%r31, %r20, 32;
	and.b32  	%r24, %r2, -4;
	neg.s32 	%r32, %r24;
$L__BB1_5:
	.pragma "nounroll";
	ld.shared.v4.f32 	{%f115, %f116, %f117, %f21}, [%r31+-32];
	sub.f32 	%f22, %f115, %f5;
	sub.f32 	%f23, %f116, %f6;
	sub.f32 	%f24, %f117, %f7;
	mul.f32 	%f118, %f23, %f23;
	fma.rn.f32 	%f119, %f22, %f22, %f118;
	fma.rn.f32 	%f25, %f24, %f24, %f119;
	setp.geu.f32 	%p4, %f25, 0f3F800000;
	@%p4 bra 	$L__BB1_7;
	mul.f32 	%f187, %f21, 0f41200000;
	bra.uni 	$L__BB1_8;
$L__BB1_7:
	sqrt.rn.f32 	%f120, %f25;
	mul.f32 	%f121, %f21, 0f41200000;
	mul.f32 	%f122, %f120, %f120;
	mul.f32 	%f123, %f120, %f122;
	div.rn.f32 	%f187, %f121, %f123;
$L__BB1_8:
	fma.rn.f32 	%f29, %f22, %f187, %f200;
	fma.rn.f32 	%f30, %f23, %f187, %f201;
	fma.rn.f32 	%f31, %f24, %f187, %f202;
	ld.shared.v4.f32 	{%f124, %f125, %f126, %f32}, [%r31+-16];
	sub.f32 	%f33, %f124, %f5;
	sub.f32 	%f34, %f125, %f6;
	sub.f32 	%f35, %f126, %f7;
	mul.f32 	%f127, %f34, %f34;
	fma.rn.f32 	%f128, %f33, %f33, %f127;
	fma.rn.f32 	%f36, %f35, %f35, %f128;
	setp.lt.f32 	%p5, %f36, 0f3F800000;
	@%p5 bra 	$L__BB1_10;
	sqrt.rn.f32 	%f129, %f36;
	mul.f32 	%f130, %f32, 0f41200000;
	mul.f32 	%f131, %f129, %f129;
	mul.f32 	%f132, %f129, %f131;
	div.rn.f32 	%f188, %f130, %f132;
	bra.uni 	$L__BB1_11;
$L__BB1_10:
	mul.f32 	%f188, %f32, 0f41200000;
$L__BB1_11:
	fma.rn.f32 	%f40, %f33, %f188, %f29;
	fma.rn.f32 	%f41, %f34, %f188, %f30;
	fma.rn.f32 	%f42, %f35, %f188, %f31;
	ld.shared.v4.f32 	{%f133, %f134, %f135, %f43}, [%r31];
	sub.f32 	%f44, %f133, %f5;
	sub.f32 	%f45, %f134, %f6;
	sub.f32 	%f46, %f135, %f7;
	mul.f32 	%f136, %f45, %f45;
	fma.rn.f32 	%f137, %f44, %f44, %f136;
	fma.rn.f32 	%f47, %f46, %f46, %f137;
	setp.lt.f32 	%p6, %f47, 0f3F800000;
	@%p6 bra 	$L__BB1_13;
	sqrt.rn.f32 	%f138, %f47;
	mul.f32 	%f139, %f43, 0f41200000;
	mul.f32 	%f140, %f138, %f138;
	mul.f32 	%f141, %f138, %f140;
	div.rn.f32 	%f189, %f139, %f141;
	bra.uni 	$L__BB1_14;
$L__BB1_13:
	mul.f32 	%f189, %f43, 0f41200000;
$L__BB1_14:
	fma.rn.f32 	%f51, %f44, %f189, %f40;
	fma.rn.f32 	%f52, %f45, %f189, %f41;
	fma.rn.f32 	%f53, %f46, %f189, %f42;
	ld.shared.v4.f32 	{%f142, %f143, %f144, %f54}, [%r31+16];
	sub.f32 	%f55, %f142, %f5;
	sub.f32 	%f56, %f143, %f6;
	sub.f32 	%f57, %f144, %f7;
	mul.f32 	%f145, %f56, %f56;
	fma.rn.f32 	%f146, %f55, %f55, %f145;
	fma.rn.f32 	%f58, %f57, %f57, %f146;
	setp.lt.f32 	%p7, %f58, 0f3F800000;
	@%p7 bra 	$L__BB1_16;
	sqrt.rn.f32 	%f147, %f58;
	mul.f32 	%f148, %f54, 0f41200000;
	mul.f32 	%f149, %f147, %f147;
	mul.f32 	%f150, %f147, %f149;
	div.rn.f32 	%f190, %f148, %f150;
	bra.uni 	$L__BB1_17;
$L__BB1_16:
	mul.f32 	%f190, %f54, 0f41200000;
$L__BB1_17:
	and.b32  	%r33, %r2, 2044;
	fma.rn.f32 	%f200, %f55, %f190, %f51;
	fma.rn.f32 	%f201, %f56, %f190, %f52;
	fma.rn.f32 	%f202, %f57, %f190, %f53;
	add.s32 	%r32, %r32, 4;
	add.s32 	%r31, %r31, 64;
	setp.ne.s32 	%p8, %r32, 0;
	@%p8 bra 	$L__BB1_5;
$L__BB1_18:
	setp.eq.s32 	%p9, %r25, 0;
	@%p9 bra 	$L__BB1_31;
	shl.b32 	%r26, %r33, 4;
	add.s32 	%r12, %r20, %r26;
	ld.shared.v4.f32 	{%f151, %f152, %f153, %f71}, [%r12];
	sub.f32 	%f72, %f151, %f5;
	sub.f32 	%f73, %f152, %f6;
	sub.f32 	%f74, %f153, %f7;
	mul.f32 	%f154, %f73, %f73;
	fma.rn.f32 	%f155, %f72, %f72, %f154;
	fma.rn.f32 	%f75, %f74, %f74, %f155;
	setp.lt.f32 	%p10, %f75, 0f3F800000;
	@%p10 bra 	$L__BB1_21;
	sqrt.rn.f32 	%f156, %f75;
	mul.f32 	%f157, %f71, 0f41200000;
	mul.f32 	%f158, %f156, %f156;
	mul.f32 	%f159, %f156, %f158;
	div.rn.f32 	%f197, %f157, %f159;
	bra.uni 	$L__BB1_22;
$L__BB1_21:
	mul.f32 	%f197, %f71, 0f41200000;
$L__BB1_22:
	setp.eq.s32 	%p11, %r25, 1;
	fma.rn.f32 	%f200, %f72, %f197, %f200;
	fma.rn.f32 	%f201, %f73, %f197, %f201;
	fma.rn.f32 	%f202, %f74, %f197, %f202;
	@%p11 bra 	$L__BB1_31;
	ld.shared.v4.f32 	{%f160, %f161, %f162, %f82}, [%r12+16];
	sub.f32 	%f83, %f160, %f5;
	sub.f32 	%f84, %f161, %f6;
	sub.f32 	%f85, %f162, %f7;
	mul.f32 	%f163, %f84, %f84;
	fma.rn.f32 	%f164, %f83, %f83, %f163;
	fma.rn.f32 	%f86, %f85, %f85, %f164;
	setp.lt.f32 	%p12, %f86, 0f3F800000;
	@%p12 bra 	$L__BB1_25;
	sqrt.rn.f32 	%f165, %f86;
	mul.f32 	%f166, %f82, 0f41200000;
	mul.f32 	%f167, %f165, %f165;
	mul.f32 	%f168, %f165, %f167;
	div.rn.f32 	%f198, %f166, %f168;
	bra.uni 	$L__BB1_26;
$L__BB1_25:
	mul.f32 	%f198, %f82, 0f41200000;
$L__BB1_26:
	setp.eq.s32 	%p13, %r25, 2;
	fma.rn.f32 	%f200, %f83, %f198, %f200;
	fma.rn.f32 	%f201, %f84, %f198, %f201;
	fma.rn.f32 	%f202, %f85, %f198, %f202;
	@%p13 bra 	$L__BB1_31;
	ld.shared.v4.f32 	{%f169, %f170, %f171, %f93}, [%r12+32];
	sub.f32 	%f94, %f169, %f5;
	sub.f32 	%f95, %f170, %f6;
	sub.f32 	%f96, %f171, %f7;
	mul.f32 	%f172, %f95, %f95;
	fma.rn.f32 	%f173, %f94, %f94, %f172;
	fma.rn.f32 	%f97, %f96, %f96, %f173;
	setp.lt.f32 	%p14, %f97, 0f3F800000;
	@%p14 bra 	$L__BB1_29;
	sqrt.rn.f32 	%f174, %f97;
	mul.f32 	%f175, %f93, 0f41200000;
	mul.f32 	%f176, %f174, %f174;
	mul.f32 	%f177, %f174, %f176;
	div.rn.f32 	%f199, %f175, %f177;
	bra.uni 	$L__BB1_30;
$L__BB1_29:
	mul.f32 	%f199, %f93, 0f41200000;
$L__BB1_30:
	fma.rn.f32 	%f200, %f94, %f199, %f200;
	fma.rn.f32 	%f201, %f95, %f199, %f201;
	fma.rn.f32 	%f202, %f96, %f199, %f202;
$L__BB1_31:
	bar.sync 	0;
	add.s32 	%r30, %r30, %r2;
	setp.lt.s32 	%p15, %r30, %r14;
	@%p15 bra 	$L__BB1_3;
$L__BB1_32:
	ld.param.u64 	%rd14, [_Z14body2Body_execPK6float4PS_S2_i_param_1];
	bar.sync 	0;
	fma.rn.f32 	%f178, %f200, 0f3C23D70A, %f5;
	fma.rn.f32 	%f179, %f201, 0f3C23D70A, %f6;
	fma.rn.f32 	%f180, %f202, 0f3C23D70A, %f7;
	cvta.to.global.u64 	%rd11, %rd14;
	add.s64 	%rd13, %rd11, %rd7;
	st.global.v4.f32 	[%rd13], {%f178, %f179, %f180, %f4};
	st.global.v4.f32 	[%rd2], {%f200, %f201, %f202, %f11};
$L__BB1_33:
	bar.sync 	0;
	ret;

}


// ===== COMPILED SASS (sm_100) =====

	.target	sm_100

	.elftype	@"ET_EXEC"


//--------------------- .note.nv.tkinfo           --------------------------
	.section	.note.nv.tkinfo,"",@"SHT_NOTE"
	.sectionflags	@"SHF_NOTE_NV_TKINFO"
	.tkinfo
        /*0018*/ 	.word	0x00000002
        /*0030*/ 	.string	""
        /*0030*/ 	.string	"ptxas"
        /*0030*/ 	.string	"Cuda compilation tools, release 13.0, V13.0.88"
        /*0030*/ 	.string	"Build cuda_13.0.r13.0/compiler.36424714_0"
        /*0030*/ 	.string	"-arch sm_100 -m 64 "



//--------------------- .note.nv.cuinfo           --------------------------
	.section	.note.nv.cuinfo,"",@"SHT_NOTE"
	.sectionflags	@"SHF_NOTE_NV_CUINFO"
        /*0018*/ 	.short	0x0002
        /*001a*/ 	.short	0x0064
        /*001c*/ 	.short	0x0082
	.zero		2


//--------------------- .nv.info                  --------------------------
	.section	.nv.info,"",@"SHT_CUDA_INFO"
	.align	4


	//----- nvinfo : EIATTR_REGCOUNT
	.align		4
        /*0000*/ 	.byte	0x04, 0x2f
        /*0002*/ 	.short	(.L_1 - .L_0)
	.align		4
.L_0:
        /*0004*/ 	.word	index@(_Z14body2Body_copyP6float4PKS_S2_i)
        /*0008*/ 	.word	0x0000000e


	//----- nvinfo : EIATTR_FRAME_SIZE
	.align		4
.L_1:
        /*000c*/ 	.byte	0x04, 0x11
        /*000e*/ 	.short	(.L_3 - .L_2)
	.align		4
.L_2:
        /*0010*/ 	.word	index@(_Z14body2Body_copyP6float4PKS_S2_i)
        /*0014*/ 	.word	0x00000000


	//----- nvinfo : EIATTR_REGCOUNT
	.align		4
.L_3:
        /*0018*/ 	.byte	0x04, 0x2f
        /*001a*/ 	.short	(.L_5 - .L_4)
	.align		4
.L_4:
        /*001c*/ 	.word	index@(_Z14body2Body_execPK6float4PS_S2_i)
        /*0020*/ 	.word	0x00000028


	//----- nvinfo : EIATTR_FRAME_SIZE
	.align		4
.L_5:
        /*0024*/ 	.byte	0x04, 0x11
        /*0026*/ 	.short	(.L_7 - .L_6)
	.align		4
.L_6:
        /*0028*/ 	.word	index@($__internal_1_$__cuda_sm3x_div_rn_noftz_f32_slowpath)
        /*002c*/ 	.word	0x00000000


	//----- nvinfo : EIATTR_FRAME_SIZE
	.align		4
.L_7:
        /*0030*/ 	.byte	0x04, 0x11
        /*0032*/ 	.short	(.L_9 - .L_8)
	.align		4
.L_8:
        /*0034*/ 	.word	index@($__internal_0_$__cuda_sm20_sqrt_rn_f32_slowpath)
        /*0038*/ 	.word	0x00000000


	//----- nvinfo : EIATTR_FRAME_SIZE
	.align		4
.L_9:
        /*003c*/ 	.byte	0x04, 0x11
        /*003e*/ 	.short	(.L_11 - .L_10)
	.align		4
.L_10:
        /*0040*/ 	.word	index@(_Z14body2Body_execPK6float4PS_S2_i)
        /*0044*/ 	.word	0x00000000


	//----- nvinfo : EIATTR_MIN_STACK_SIZE
	.align		4
.L_11:
        /*0048*/ 	.byte	0x04, 0x12
        /*004a*/ 	.short	(.L_13 - .L_12)
	.align		4
.L_12:
        /*004c*/ 	.word	index@(_Z14body2Body_execPK6float4PS_S2_i)
        /*0050*/ 	.word	0x00000000


	//----- nvinfo : EIATTR_MIN_STACK_SIZE
	.align		4
.L_13:
        /*0054*/ 	.byte	0x04, 0x12
        /*0056*/ 	.short	(.L_15 - .L_14)
	.align		4
.L_14:
        /*0058*/ 	.word	index@(_Z14body2Body_copyP6float4PKS_S2_i)
        /*005c*/ 	.word	0x00000000
.L_15:


//--------------------- .nv.compat                --------------------------
	.section	.nv.compat,"",@"SHT_CUDA_COMPAT_INFO"
	.align	4
        /*0000*/ 	.byte	0x02, 0x09, 0x00, 0x00, 0x02, 0x02, 0x01, 0x00, 0x02, 0x05, 0x05, 0x00, 0x03, 0x07, 0x01, 0x01
        /*0010*/ 	.byte	0x02, 0x03, 0x00, 0x00, 0x02, 0x06, 0x01, 0x00, 0x04, 0x0b, 0x08, 0x00, 0x01, 0x00, 0x00, 0x00
        /*0020*/ 	.byte	0x00, 0x00, 0x00, 0x00


//--------------------- .nv.info._Z14body2Body_execPK6float4PS_S2_i --------------------------
	.section	.nv.info._Z14body2Body_execPK6float4PS_S2_i,"",@"SHT_CUDA_INFO"
	.sectionflags	@""
	.align	4


	//----- nvinfo : EIATTR_CUDA_API_VERSION
	.align		4
        /*0000*/ 	.byte	0x04, 0x37
        /*0002*/ 	.short	(.L_17 - .L_16)
.L_16:
        /*0004*/ 	.word	0x00000082


	//----- nvinfo : EIATTR_KPARAM_INFO
	.align		4
.L_17:
        /*0008*/ 	.byte	0x04, 0x17
        /*000a*/ 	.short	(.L_19 - .L_18)
.L_18:
        /*000c*/ 	.word	0x00000000
        /*0010*/ 	.short	0x0003
        /*0012*/ 	.short	0x0018
        /*0014*/ 	.byte	0x00, 0xf0, 0x11, 0x00


	//----- nvinfo : EIATTR_KPARAM_INFO
	.align		4
.L_19:
        /*0018*/ 	.byte	0x04, 0x17
        /*001a*/ 	.short	(.L_21 - .L_20)
.L_20:
        /*001c*/ 	.word	0x00000000
        /*0020*/ 	.short	0x0002
        /*0022*/ 	.short	0x0010
        /*0024*/ 	.byte	0x00, 0xf5, 0x21, 0x00


	//----- nvinfo : EIATTR_KPARAM_INFO
	.align		4
.L_21:
        /*0028*/ 	.byte	0x04, 0x17
        /*002a*/ 	.short	(.L_23 - .L_22)
.L_22:
        /*002c*/ 	.word	0x00000000
        /*0030*/ 	.short	0x0001
        /*0032*/ 	.short	0x0008
        /*0034*/ 	.byte	0x00, 0xf5, 0x21, 0x00


	//----- nvinfo : EIATTR_KPARAM_INFO
	.align		4
.L_23:
        /*0038*/ 	.byte	0x04, 0x17
        /*003a*/ 	.short	(.L_25 - .L_24)
.L_24:
        /*003c*/ 	.word	0x00000000
        /*0040*/ 	.short	0x0000
        /*0042*/ 	.short	0x0000
        /*0044*/ 	.byte	0x00, 0xf5, 0x21, 0x00


	//----- nvinfo : EIATTR_SPARSE_MMA_MASK
	.align		4
.L_25:
        /*0048*/ 	.byte	0x03, 0x50
        /*004a*/ 	.short	0x0000


	//----- nvinfo : EIATTR_MAXREG_COUNT
	.align		4
        /*004c*/ 	.byte	0x03, 0x1b
        /*004e*/ 	.short	0x00ff


	//----- nvinfo : EIATTR_NUM_BARRIERS
	.align		4
        /*0050*/ 	.byte	0x02, 0x4c
        /*0052*/ 	.byte	0x01
	.zero		1


	//----- nvinfo : EIATTR_MERCURY_ISA_VERSION
	.align		4
        /*0054*/ 	.byte	0x03, 0x5f
        /*0056*/ 	.short	0x0101


	//----- nvinfo : EIATTR_VRC_CTA_INIT_COUNT
	.align		4
        /*0058*/ 	.byte	0x02, 0x4a
	.zero		1
	.zero		1


	//----- nvinfo : EIATTR_EXIT_INSTR_OFFSETS
	.align		4
        /*005c*/ 	.byte	0x04, 0x1c
        /*005e*/ 	.short	(.L_27 - .L_26)


	//   ....[0]....
.L_26:
        /*0060*/ 	.word	0x00001850


	//----- nvinfo : EIATTR_CRS_STACK_SIZE
	.align		4
.L_27:
        /*0064*/ 	.byte	0x04, 0x1e
        /*0066*/ 	.short	(.L_29 - .L_28)
.L_28:
        /*0068*/ 	.word	0x00000000


	//----- nvinfo : EIATTR_CBANK_PARAM_SIZE
	.align		4
.L_29:
        /*006c*/ 	.byte	0x03, 0x19
        /*006e*/ 	.short	0x001c


	//----- nvinfo : EIATTR_PARAM_CBANK
	.align		4
        /*0070*/ 	.byte	0x04, 0x0a
        /*0072*/ 	.short	(.L_31 - .L_30)
	.align		4
.L_30:
        /*0074*/ 	.word	index@(.nv.constant0._Z14body2Body_execPK6float4PS_S2_i)
        /*0078*/ 	.short	0x0380
        /*007a*/ 	.short	0x001c


	//----- nvinfo : EIATTR_SW_WAR
	.align		4
.L_31:
        /*007c*/ 	.byte	0x04, 0x36
        /*007e*/ 	.short	(.L_33 - .L_32)
.L_32:
        /*0080*/ 	.word	0x00000008
.L_33:


//--------------------- .nv.info._Z14body2Body_copyP6float4PKS_S2_i --------------------------
	.section	.nv.info._Z14body2Body_copyP6float4PKS_S2_i,"",@"SHT_CUDA_INFO"
	.sectionflags	@""
	.align	4


	//----- nvinfo : EIATTR_CUDA_API_VERSION
	.align		4
        /*0000*/ 	.byte	0x04, 0x37
        /*0002*/ 	.short	(.L_35 - .L_34)
.L_34:
        /*0004*/ 	.word	0x00000082


	//----- nvinfo : EIATTR_KPARAM_INFO
	.align		4
.L_35:
        /*0008*/ 	.byte	0x04, 0x17
        /*000a*/ 	.short	(.L_37 - .L_36)
.L_36:
        /*000c*/ 	.word	0x00000000
        /*0010*/ 	.short	0x0003
        /*0012*/ 	.short	0x0018
        /*0014*/ 	.byte	0x00, 0xf0, 0x11, 0x00


	//----- nvinfo : EIATTR_KPARAM_INFO
	.align		4
.L_37:
        /*0018*/ 	.byte	0x04, 0x17
        /*001a*/ 	.short	(.L_39 - .L_38)
.L_38:
        /*001c*/ 	.word	0x00000000
        /*0020*/ 	.short	0x0002
        /*0022*/ 	.short	0x0010
        /*0024*/ 	.byte	0x00, 0xf5, 0x21, 0x00


	//----- nvinfo : EIATTR_KPARAM_INFO
	.align		4
.L_39:
        /*0028*/ 	.byte	0x04, 0x17
        /*002a*/ 	.short	(.L_41 - .L_40)
.L_40:
        /*002c*/ 	.word	0x00000000
        /*0030*/ 	.short	0x0001
        /*0032*/ 	.short	0x0008
        /*0034*/ 	.byte	0x00, 0xf5, 0x21, 0x00


	//----- nvinfo : EIATTR_KPARAM_INFO
	.align		4
.L_41:
        /*0038*/ 	.byte	0x04, 0x17
        /*003a*/ 	.short	(.L_43 - .L_42)
.L_42:
        /*003c*/ 	.word	0x00000000
        /*0040*/ 	.short	0x0000
        /*0042*/ 	.short	0x0000
        /*0044*/ 	.byte	0x00, 0xf5, 0x21, 0x00


	//----- nvinfo : EIATTR_SPARSE_MMA_MASK
	.align		4
.L_43:
        /*0048*/ 	.byte	0x03, 0x50
        /*004a*/ 	.short	0x0000


	//----- nvinfo : EIATTR_MAXREG_COUNT
	.align		4
        /*004c*/ 	.byte	0x03, 0x1b
        /*004e*/ 	.short	0x00ff


	//----- nvinfo : EIATTR_MERCURY_ISA_VERSION
	.align		4
        /*0050*/ 	.byte	0x03, 0x5f
        /*0052*/ 	.short	0x0101


	//----- nvinfo : EIATTR_VRC_CTA_INIT_COUNT
	.align		4
        /*0054*/ 	.byte	0x02, 0x4a
	.zero		1
	.zero		1


	//----- nvinfo : EIATTR_EXIT_INSTR_OFFSETS
	.align		4
        /*0058*/ 	.byte	0x04, 0x1c
        /*005a*/ 	.short	(.L_45 - .L_44)


	//   ....[0]....
.L_44:
        /*005c*/ 	.word	0x00000070


	//   ....[1]....
        /*0060*/ 	.word	0x000000f0


	//----- nvinfo : EIATTR_CBANK_PARAM_SIZE
	.align		4
.L_45:
        /*0064*/ 	.byte	0x03, 0x19
        /*0066*/ 	.short	0x001c


	//----- nvinfo : EIATTR_PARAM_CBANK
	.align		4
        /*0068*/ 	.byte	0x04, 0x0a
        /*006a*/ 	.short	(.L_47 - .L_46)
	.align		4
.L_46:
        /*006c*/ 	.word	index@(.nv.constant0._Z14body2Body_copyP6float4PKS_S2_i)
        /*0070*/ 	.short	0x0380
        /*0072*/ 	.short	0x001c


	//----- nvinfo : EIATTR_SW_WAR
	.align		4
.L_47:
        /*0074*/ 	.byte	0x04, 0x36
        /*0076*/ 	.short	(.L_49 - .L_48)
.L_48:
        /*0078*/ 	.word	0x00000008
.L_49:


//--------------------- .nv.callgraph             --------------------------
	.section	.nv.callgraph,"",@"SHT_CUDA_CALLGRAPH"
	.align	4
	.sectionentsize	8
	.align		4
        /*0000*/ 	.word	0x00000000
	.align		4
        /*0004*/ 	.word	0xffffffff
	.align		4
        /*0008*/ 	.word	0x00000000
	.align		4
        /*000c*/ 	.word	0xfffffffe
	.align		4
        /*0010*/ 	.word	0x00000000
	.align		4
        /*0014*/ 	.word	0xfffffffd
	.align		4
        /*0018*/ 	.word	0x00000000
	.align		4
        /*001c*/ 	.word	0xfffffffc


//--------------------- .text._Z14body2Body_execPK6float4PS_S2_i --------------------------
	.section	.text._Z14body2Body_execPK6float4PS_S2_i,"ax",@progbits
	.align	128
        .global         _Z14body2Body_execPK6float4PS_S2_i
        .type           _Z14body2Body_execPK6float4PS_S2_i,@function
        .size           _Z14body2Body_execPK6float4PS_S2_i,(.L_x_76 - _Z14body2Body_execPK6float4PS_S2_i)
        .other          _Z14body2Body_execPK6float4PS_S2_i,@"STO_CUDA_ENTRY STV_DEFAULT"
_Z14body2Body_execPK6float4PS_S2_i:
.text._Z14body2Body_execPK6float4PS_S2_i:
[----:B------:R-:W-:Y:S01]  /*0000*/  LDC R1, c[0x0][0x37c] ;  /* 0x0000df00ff017b82 */ /* 0x000fe20000000800 */
[----:B------:R-:W0:Y:S07]  /*0010*/  S2R R4, SR_TID.X ;  /* 0x0000000000047919 */ /* 0x000e2e0000002100 */
[----:B------:R-:W0:Y:S01]  /*0020*/  S2UR UR4, SR_CTAID.X ;  /* 0x00000000000479c3 */ /* 0x000e220000002500 */
[----:B------:R-:W1:Y:S07]  /*0030*/  LDCU UR5, c[0x0][0x398] ;  /* 0x00007300ff0577ac */ /* 0x000e6e0008000800 */
[----:B------:R-:W0:Y:S02]  /*0040*/  LDC R5, c[0x0][0x360] ;  /* 0x0000d800ff057b82 */ /* 0x000e240000000800 */
[----:B0-----:R-:W-:-:S05]  /*0050*/  IMAD R6, R5, UR4, R4 ;  /* 0x0000000405067c24 */ /* 0x001fca000f8e0204 */
[----:B-1----:R-:W-:-:S13]  /*0060*/  ISETP.GE.AND P0, PT, R6, UR5, PT ;  /* 0x0000000506007c0c */ /* 0x002fda000bf06270 */
[----:B------:R-:W-:Y:S05]  /*0070*/  @P0 BRA `(.L_x_0) ;  /* 0x0000001400ec0947 */ /* 0x000fea0003800000 */
[----:B------:R-:W0:Y:S08]  /*0080*/  LDC.64 R20, c[0x0][0x358] ;  /* 0x0000d600ff147b82 */ /* 0x000e300000000a00 */
[----:B------:R-:W1:Y:S08]  /*0090*/  LDC.64 R8, c[0x0][0x380] ;  /* 0x0000e000ff087b82 */ /* 0x000e700000000a00 */
[----:B------:R-:W2:Y:S01]  /*00a0*/  LDC.64 R22, c[0x0][0x390] ;  /* 0x0000e400ff167b82 */ /* 0x000ea20000000a00 */
[----:B0-----:R-:W-:-:S02]  /*00b0*/  R2UR UR6, R20 ;  /* 0x00000000140672ca */ /* 0x001fc400000e0000 */
[C---:B------:R-:W-:Y:S02]  /*00c0*/  R2UR UR7, R21.reuse ;  /* 0x00000000150772ca */ /* 0x040fe400000e0000 */
[----:B------:R-:W-:Y:S02]  /*00d0*/  R2UR UR8, R20 ;  /* 0x00000000140872ca */ /* 0x000fe400000e0000 */
[----:B------:R-:W-:Y:S01]  /*00e0*/  R2UR UR9, R21 ;  /* 0x00000000150972ca */ /* 0x000fe200000e0000 */
[----:B-1----:R-:W-:-:S08]  /*00f0*/  IMAD.WIDE R8, R6, 0x10, R8 ;  /* 0x0000001006087825 */ /* 0x002fd000078e0208 */
[----:B------:R-:W5:Y:S01]  /*0100*/  LDG.E.128 R8, desc[UR6][R8.64] ;  /* 0x0000000608087981 */ /* 0x000f62000c1e1d00 */
[----:B--2---:R-:W-:-:S05]  /*0110*/  IMAD.WIDE R22, R6, 0x10, R22 ;  /* 0x0000001006167825 */ /* 0x004fca00078e0216 */
[----:B------:R0:W5:Y:S01]  /*0120*/  LDG.E.128 R12, desc[UR8][R22.64] ;  /* 0x00000008160c7981 */ /* 0x000162000c1e1d00 */
[----:B------:R-:W-:-:S09]  /*0130*/  UISETP.GE.AND UP0, UPT, UR5, 0x1, UPT ;  /* 0x000000010500788c */ /* 0x000fd2000bf06270 */
[----:B0-----:R-:W-:Y:S05]  /*0140*/  BRA.U !UP0, `(.L_x_1) ;  /* 0x0000001508847547 */ /* 0x001fea000b800000 */
[----:B------:R-:W0:Y:S01]  /*0150*/  S2R R0, SR_CgaCtaId ;  /* 0x0000000000007919 */ /* 0x000e220000008800 */
[----:B------:R-:W-:Y:S01]  /*0160*/  MOV R7, 0x400 ;  /* 0x0000040000077802 */ /* 0x000fe20000000f00 */
[----:B------:R-:W-:Y:S01]  /*0170*/  HFMA2 R2, -RZ, RZ, 0, 0 ;  /* 0x00000000ff027431 */ /* 0x000fe200000001ff */
[----:B------:R-:W-:Y:S02]  /*0180*/  LOP3.LUT R3, R5, 0x3, RZ, 0xc0, !PT ;  /* 0x0000000305037812 */ /* 0x000fe400078ec0ff */
[----:B0-----:R-:W-:-:S04]  /*0190*/  LEA R7, R0, R7, 0x18 ;  /* 0x0000000700077211 */ /* 0x001fc800078ec0ff */
[----:B------:R-:W-:-:S07]  /*01a0*/  LEA R0, R4, R7, 0x4 ;  /* 0x0000000704007211 */ /* 0x000fce00078e20ff */
.L_x_60:
[----:B------:R-:W0:Y:S01]  /*01b0*/  LDC.64 R16, c[0x0][0x380] ;  /* 0x0000e000ff107b82 */ /* 0x000e220000000a00 */
[----:B------:R-:W-:Y:S02]  /*01c0*/  R2UR UR6, R20 ;  /* 0x00000000140672ca */ /* 0x000fe400000e0000 */
[----:B------:R-:W-:Y:S02]  /*01d0*/  R2UR UR7, R21 ;  /* 0x00000000150772ca */ /* 0x000fe400000e0000 */
[----:B------:R-:W-:-:S05]  /*01e0*/  IADD3 R19, PT, PT, R4, R2, RZ ;  /* 0x0000000204137210 */ /* 0x000fca0007ffe0ff */
[----:B0-----:R-:W-:-:S06]  /*01f0*/  IMAD.WIDE R16, R19, 0x10, R16 ;  /* 0x0000001013107825 */ /* 0x001fcc00078e0210 */
[----:B------:R-:W2:Y:S01]  /*0200*/  LDG.E.128 R16, desc[UR6][R16.64] ;  /* 0x0000000610107981 */ /* 0x000ea2000c1e1d00 */
[----:B------:R-:W-:Y:S05]  /*0210*/  WARPSYNC.ALL ;  /* 0x0000000000007948 */ /* 0x000fea0003800000 */
[C---:B------:R-:W-:Y:S01]  /*0220*/  ISETP.GE.U32.AND P0, PT, R5.reuse, 0x4, PT ;  /* 0x000000040500780c */ /* 0x040fe20003f06070 */
[----:B--2---:R0:W-:Y:S01]  /*0230*/  STS.128 [R0], R16 ;  /* 0x0000001000007388 */ /* 0x0041e20000000c00 */
[----:B------:R-:W1:Y:S01]  /*0240*/  LDCU UR4, c[0x0][0x398] ;  /* 0x00007300ff0477ac */ /* 0x000e620008000800 */
[----:B------:R-:W-:Y:S02]  /*0250*/  IADD3 R2, PT, PT, R5, R2, RZ ;  /* 0x0000000205027210 */ /* 0x000fe40007ffe0ff */
[----:B------:R-:W-:Y:S01]  /*0260*/  MOV R24, RZ ;  /* 0x000000ff00187202 */ /* 0x000fe20000000f00 */
[----:B------:R-:W-:Y:S01]  /*0270*/  BAR.SYNC.DEFER_BLOCKING 0x0 ;  /* 0x0000000000007b1d */ /* 0x000fe20000010000 */
[----:B-1----:R-:W-:-:S06]  /*0280*/  ISETP.GE.AND P2, PT, R2, UR4, PT ;  /* 0x0000000402007c0c */ /* 0x002fcc000bf46270 */
[----:B0-----:R-:W-:Y:S07]  /*0290*/  @!P0 BRA `(.L_x_2) ;  /* 0x0000000800f08947 */ /* 0x001fee0003800000 */
[----:B------:R-:W-:Y:S02]  /*02a0*/  LOP3.LUT R24, R5, 0xfffffffc, RZ, 0xc0, !PT ;  /* 0xfffffffc05187812 */ /* 0x000fe400078ec0ff */
[----:B------:R-:W-:Y:S02]  /*02b0*/  IADD3 R25, PT, PT, R7, 0x20, RZ ;  /* 0x0000002007197810 */ /* 0x000fe40007ffe0ff */
[----:B------:R-:W-:-:S07]  /*02c0*/  IADD3 R24, PT, PT, -R24, RZ, RZ ;  /* 0x000000ff18187210 */ /* 0x000fce0007ffe1ff */
.L_x_34:
[----:B------:R-:W0:Y:S01]  /*02d0*/  LDS.128 R16, [R25+-0x20] ;  /* 0xffffe00019107984 */ /* 0x000e220000000c00 */
[----:B------:R-:W-:Y:S01]  /*02e0*/  BSSY.RECONVERGENT B2, `(.L_x_3) ;  /* 0x0000028000027945 */ /* 0x000fe20003800200 */
[----:B0----5:R-:W-:Y:S01]  /*02f0*/  FADD R28, -R9, R17 ;  /* 0x00000011091c7221 */ /* 0x021fe20000000100 */
[----:B------:R-:W-:Y:S01]  /*0300*/  FADD R31, -R8, R16 ;  /* 0x00000010081f7221 */ /* 0x000fe20000000100 */
[----:B------:R-:W-:Y:S02]  /*0310*/  FADD R35, -R10, R18 ;  /* 0x000000120a237221 */ /* 0x000fe40000000100 */
[----:B------:R-:W-:-:S04]  /*0320*/  FMUL R16, R28, R28 ;  /* 0x0000001c1c107220 */ /* 0x000fc80000400000 */
[----:B------:R-:W-:-:S04]  /*0330*/  FFMA R16, R31, R31, R16 ;  /* 0x0000001f1f107223 */ /* 0x000fc80000000010 */
[----:B------:R-:W-:-:S05]  /*0340*/  FFMA R17, R35, R35, R16 ;  /* 0x0000002323117223 */ /* 0x000fca0000000010 */
[----:B------:R-:W-:-:S13]  /*0350*/  FSETP.GEU.AND P0, PT, R17, 1, PT ;  /* 0x3f8000001100780b */ /* 0x000fda0003f0e000 */
[----:B------:R-:W-:Y:S01]  /*0360*/  @!P0 FMUL R36, R19, 10 ;  /* 0x4120000013248820 */ /* 0x000fe20000400000 */
[----:B------:R-:W-:Y:S06]  /*0370*/  @!P0 BRA `(.L_x_4) ;  /* 0x0000000000788947 */ /* 0x000fec0003800000 */
[----:B------:R-:W-:Y:S01]  /*0380*/  IADD3 R18, PT, PT, R17, -0xd000000, RZ ;  /* 0xf300000011127810 */ /* 0x000fe20007ffe0ff */
[----:B------:R0:W1:Y:S01]  /*0390*/  MUFU.RSQ R16, R17 ;  /* 0x0000001100107308 */ /* 0x0000620000001400 */
[----:B------:R-:W-:Y:S02]  /*03a0*/  BSSY.RECONVERGENT B0, `(.L_x_5) ;  /* 0x000000b000007945 */ /* 0x000fe40003800200 */
[----:B------:R-:W-:-:S13]  /*03b0*/  ISETP.GT.U32.AND P0, PT, R18, 0x727fffff, PT ;  /* 0x727fffff1200780c */ /* 0x000fda0003f04070 */
[----:B0-----:R-:W-:Y:S05]  /*03c0*/  @!P0 BRA `(.L_x_6) ;  /* 0x0000000000108947 */ /* 0x001fea0003800000 */
[----:B-1----:R-:W-:Y:S02]  /*03d0*/  MOV R16, R17 ;  /* 0x0000001100107202 */ /* 0x002fe40000000f00 */
[----:B------:R-:W-:-:S07]  /*03e0*/  MOV R18, 0x400 ;  /* 0x0000040000127802 */ /* 0x000fce0000000f00 */
[----:B------:R-:W-:Y:S05]  /*03f0*/  CALL.REL.NOINC `($__internal_0_$__cuda_sm20_sqrt_rn_f32_slowpath) ;  /* 0x0000001400187944 */ /* 0x000fea0003c00000 */
[----:B------:R-:W-:Y:S05]  /*0400*/  BRA `(.L_x_7) ;  /* 0x0000000000107947 */ /* 0x000fea0003800000 */
.L_x_6:
[----:B-1----:R-:W-:Y:S01]  /*0410*/  FMUL.FTZ R34, R17, R16 ;  /* 0x0000001011227220 */ /* 0x002fe20000410000 */
[----:B------:R-:W-:-:S03]  /*0420*/  FMUL.FTZ R16, R16, 0.5 ;  /* 0x3f00000010107820 */ /* 0x000fc60000410000 */
[----:B------:R-:W-:-:S04]  /*0430*/  FFMA R17, -R34, R34, R17 ;  /* 0x0000002222117223 */ /* 0x000fc80000000111 */
[----:B------:R-:W-:-:S07]  /*0440*/  FFMA R34, R17, R16, R34 ;  /* 0x0000001011227223 */ /* 0x000fce0000000022 */
.L_x_7:
[----:B------:R-:W-:Y:S05]  /*0450*/  BSYNC.RECONVERGENT B0 ;  /* 0x0000000000007941 */ /* 0x000fea0003800200 */
.L_x_5:
[-C--:B------:R-:W-:Y:S01]  /*0460*/  FMUL R17, R34, R34.reuse ;  /* 0x0000002222117220 */ /* 0x080fe20000400000 */
[----:B------:R-:W-:Y:S01]  /*0470*/  FMUL R29, R19, 10 ;  /* 0x41200000131d7820 */ /* 0x000fe20000400000 */
[----:B------:R-:W-:Y:S02]  /*0480*/  BSSY.RECONVERGENT B3, `(.L_x_8) ;  /* 0x000000c000037945 */ /* 0x000fe40003800200 */
[----:B------:R-:W-:-:S04]  /*0490*/  FMUL R27, R17, R34 ;  /* 0x00000022111b7220 */ /* 0x000fc80000400000 */
[----:B------:R-:W0:Y:S08]  /*04a0*/  MUFU.RCP R16, R27 ;  /* 0x0000001b00107308 */ /* 0x000e300000001000 */
[----:B------:R-:W1:Y:S01]  /*04b0*/  FCHK P0, R29, R27 ;  /* 0x0000001b1d007302 */ /* 0x000e620000000000 */
[----:B0-----:R-:W-:-:S04]  /*04c0*/  FFMA R17, -R27, R16, 1 ;  /* 0x3f8000001b117423 */ /* 0x001fc80000000110 */
[----:B------:R-:W-:-:S04]  /*04d0*/  FFMA R16, R16, R17, R16 ;  /* 0x0000001110107223 */ /* 0x000fc80000000010 */
[----:B------:R-:W-:-:S04]  /*04e0*/  FFMA R17, R29, R16, RZ ;  /* 0x000000101d117223 */ /* 0x000fc800000000ff */
[----:B------:R-:W-:-:S04]  /*04f0*/  FFMA R18, -R27, R17, R29 ;  /* 0x000000111b127223 */ /* 0x000fc8000000011d */
[----:B------:R-:W-:Y:S01]  /*0500*/  FFMA R16, R16, R18, R17 ;  /* 0x0000001210107223 */ /* 0x000fe20000000011 */
[----:B-1----:R-:W-:Y:S06]  /*0510*/  @!P0 BRA `(.L_x_9) ;  /* 0x0000000000088947 */ /* 0x002fec0003800000 */
[----:B------:R-:W-:-:S07]  /*0520*/  MOV R18, 0x540 ;  /* 0x0000054000127802 */ /* 0x000fce0000000f00 */
[----:B------:R-:W-:Y:S05]  /*0530*/  CALL.REL.NOINC `($__internal_1_$__cuda_sm3x_div_rn_noftz_f32_slowpath) ;  /* 0x0000001400207944 */ /* 0x000fea0003c00000 */
.L_x_9:
[----:B------:R-:W-:Y:S05]  /*0540*/  BSYNC.RECONVERGENT B3 ;  /* 0x0000000000037941 */ /* 0x000fea0003800200 */
.L_x_8:
[----:B------:R-:W-:-:S07]  /*0550*/  MOV R36, R16 ;  /* 0x0000001000247202 */ /* 0x000fce0000000f00 */
.L_x_4:
[----:B------:R-:W-:Y:S05]  /*0560*/  BSYNC.RECONVERGENT B2 ;  /* 0x0000000000027941 */ /* 0x000fea0003800200 */
.L_x_3:
[----:B------:R-:W0:Y:S01]  /*0570*/  LDS.128 R16, [R25+-0x10] ;  /* 0xfffff00019107984 */ /* 0x000e220000000c00 */
[----:B------:R-:W-:Y:S01]  /*0580*/  BSSY.RECONVERGENT B2, `(.L_x_10) ;  /* 0x000002b000027945 */ /* 0x000fe20003800200 */
[-C--:B------:R-:W-:Y:S01]  /*0590*/  FFMA R31, R31, R36.reuse, R12 ;  /* 0x000000241f1f7223 */ /* 0x080fe2000000000c */
[-C--:B------:R-:W-:Y:S01]  /*05a0*/  FFMA R13, R28, R36.reuse, R13 ;  /* 0x000000241c0d7223 */ /* 0x080fe2000000000d */
[----:B------:R-:W-:Y:S01]  /*05b0*/  FFMA R36, R35, R36, R14 ;  /* 0x0000002423247223 */ /* 0x000fe2000000000e */
[----:B0-----:R-:W-:Y:S01]  /*05c0*/  FADD R26, -R9, R17 ;  /* 0x00000011091a7221 */ /* 0x001fe20000000100 */
[----:B------:R-:W-:Y:S01]  /*05d0*/  FADD R32, -R8, R16 ;  /* 0x0000001008207221 */ /* 0x000fe20000000100 */
[----:B------:R-:W-:Y:S02]  /*05e0*/  FADD R33, -R10, R18 ;  /* 0x000000120a217221 */ /* 0x000fe40000000100 */
[----:B------:R-:W-:-:S04]  /*05f0*/  FMUL R17, R26, R26 ;  /* 0x0000001a1a117220 */ /* 0x000fc80000400000 */
[----:B------:R-:W-:-:S04]  /*0600*/  FFMA R16, R32, R32, R17 ;  /* 0x0000002020107223 */ /* 0x000fc80000000011 */
[----:B------:R-:W-:-:S05]  /*0610*/  FFMA R16, R33, R33, R16 ;  /* 0x0000002121107223 */ /* 0x000fca0000000010 */
[----:B------:R-:W-:-:S13]  /*0620*/  FSETP.GEU.AND P0, PT, R16, 1, PT ;  /* 0x3f8000001000780b */ /* 0x000fda0003f0e000 */
[----:B------:R-:W-:Y:S05]  /*0630*/  @!P0 BRA `(.L_x_11) ;  /* 0x0000000000788947 */ /* 0x000fea0003800000 */
[----:B------:R-:W-:Y:S01]  /*0640*/  IADD3 R12, PT, PT, R16, -0xd000000, RZ ;  /* 0xf3000000100c7810 */ /* 0x000fe20007ffe0ff */
[----:B------:R0:W1:Y:S01]  /*0650*/  MUFU.RSQ R17, R16 ;  /* 0x0000001000117308 */ /* 0x0000620000001400 */
[----:B------:R-:W-:Y:S02]  /*0660*/  BSSY.RECONVERGENT B0, `(.L_x_12) ;  /* 0x000000a000007945 */ /* 0x000fe40003800200 */
[----:B------:R-:W-:-:S13]  /*0670*/  ISETP.GT.U32.AND P0, PT, R12, 0x727fffff, PT ;  /* 0x727fffff0c00780c */ /* 0x000fda0003f04070 */
[----:B0-----:R-:W-:Y:S05]  /*0680*/  @!P0 BRA `(.L_x_13) ;  /* 0x00000000000c8947 */ /* 0x001fea0003800000 */
[----:B------:R-:W-:-:S07]  /*0690*/  MOV R18, 0x6b0 ;  /* 0x000006b000127802 */ /* 0x000fce0000000f00 */
[----:B-1----:R-:W-:Y:S05]  /*06a0*/  CALL.REL.NOINC `($__internal_0_$__cuda_sm20_sqrt_rn_f32_slowpath) ;  /* 0x00000010006c7944 */ /* 0x002fea0003c00000 */
[----:B------:R-:W-:Y:S05]  /*06b0*/  BRA `(.L_x_14) ;  /* 0x0000000000107947 */ /* 0x000fea0003800000 */
.L_x_13:
[----:B-1----:R-:W-:Y:S01]  /*06c0*/  FMUL.FTZ R34, R16, R17 ;  /* 0x0000001110227220 */ /* 0x002fe20000410000 */
[----:B------:R-:W-:-:S03]  /*06d0*/  FMUL.FTZ R12, R17, 0.5 ;  /* 0x3f000000110c7820 */ /* 0x000fc60000410000 */
[----:B------:R-:W-:-:S04]  /*06e0*/  FFMA R17, -R34, R34, R16 ;  /* 0x0000002222117223 */ /* 0x000fc80000000110 */
[----:B------:R-:W-:-:S07]  /*06f0*/  FFMA R34, R17, R12, R34 ;  /* 0x0000000c11227223 */ /* 0x000fce0000000022 */
.L_x_14:
[----:B------:R-:W-:Y:S05]  /*0700*/  BSYNC.RECONVERGENT B0 ;  /* 0x0000000000007941 */ /* 0x000fea0003800200 */
.L_x_12:
        /* <DEDUP_REMOVED lines=14> */
.L_x_16:
[----:B------:R-:W-:Y:S05]  /*07f0*/  BSYNC.RECONVERGENT B3 ;  /* 0x0000000000037941 */ /* 0x000fea0003800200 */
.L_x_15:
[----:B------:R-:W-:Y:S01]  /*0800*/  MOV R27, R16 ;  /* 0x00000010001b7202 */ /* 0x000fe20000000f00 */
[----:B------:R-:W-:Y:S06]  /*0810*/  BRA `(.L_x_17) ;  /* 0x0000000000047947 */ /* 0x000fec0003800000 */
.L_x_11:
[----:B------:R-:W-:-:S07]  /*0820*/  FMUL R27, R19, 10 ;  /* 0x41200000131b7820 */ /* 0x000fce0000400000 */
.L_x_17:
[----:B------:R-:W-:Y:S05]  /*0830*/  BSYNC.RECONVERGENT B2 ;  /* 0x0000000000027941 */ /* 0x000fea0003800200 */
.L_x_10:
[----:B------:R-:W0:Y:S01]  /*0840*/  LDS.128 R16, [R25] ;  /* 0x0000000019107984 */ /* 0x000e220000000c00 */
        /* <DEDUP_REMOVED lines=21> */
.L_x_21:
[----:B-1----:R-:W-:Y:S01]  /*09a0*/  FMUL.FTZ R34, R17, R16 ;  /* 0x0000001011227220 */ /* 0x002fe20000410000 */
[----:B------:R-:W-:-:S03]  /*09b0*/  FMUL.FTZ R16, R16, 0.5 ;  /* 0x3f00000010107820 */ /* 0x000fc60000410000 */
[----:B------:R-:W-:-:S04]  /*09c0*/  FFMA R17, -R34, R34, R17 ;  /* 0x0000002222117223 */ /* 0x000fc80000000111 */
[----:B------:R-:W-:-:S07]  /*09d0*/  FFMA R34, R17, R16, R34 ;  /* 0x0000001011227223 */ /* 0x000fce0000000022 */
.L_x_22:
[----:B------:R-:W-:Y:S05]  /*09e0*/  BSYNC.RECONVERGENT B0 ;  /* 0x0000000000007941 */ /* 0x000fea0003800200 */
.L_x_20:
        /* <DEDUP_REMOVED lines=14> */
.L_x_24:
[----:B------:R-:W-:Y:S05]  /*0ad0*/  BSYNC.RECONVERGENT B3 ;  /* 0x0000000000037941 */ /* 0x000fea0003800200 */
.L_x_23:
[----:B------:R-:W-:Y:S01]  /*0ae0*/  MOV R27, R16 ;  /* 0x00000010001b7202 */ /* 0x000fe20000000f00 */
[----:B------:R-:W-:Y:S06]  /*0af0*/  BRA `(.L_x_25) ;  /* 0x0000000000047947 */ /* 0x000fec0003800000 */
.L_x_19:
[----:B------:R-:W-:-:S07]  /*0b00*/  FMUL R27, R19, 10 ;  /* 0x41200000131b7820 */ /* 0x000fce0000400000 */
.L_x_25:
[----:B------:R-:W-:Y:S05]  /*0b10*/  BSYNC.RECONVERGENT B2 ;  /* 0x0000000000027941 */ /* 0x000fea0003800200 */
.L_x_18:
[----:B------:R-:W0:Y:S01]  /*0b20*/  LDS.128 R16, [R25+0x10] ;  /* 0x0000100019107984 */ /* 0x000e220000000c00 */
        /* <DEDUP_REMOVED lines=20> */
.L_x_29:
[----:B-1----:R-:W-:Y:S01]  /*0c70*/  FMUL.FTZ R34, R16, R17 ;  /* 0x0000001110227220 */ /* 0x002fe20000410000 */
[----:B------:R-:W-:-:S03]  /*0c80*/  FMUL.FTZ R12, R17, 0.5 ;  /* 0x3f000000110c7820 */ /* 0x000fc60000410000 */
[----:B------:R-:W-:-:S04]  /*0c90*/  FFMA R17, -R34, R34, R16 ;  /* 0x0000002222117223 */ /* 0x000fc80000000110 */
[----:B------:R-:W-:-:S07]  /*0ca0*/  FFMA R34, R17, R12, R34 ;  /* 0x0000000c11227223 */ /* 0x000fce0000000022 */
.L_x_30:
[----:B------:R-:W-:Y:S05]  /*0cb0*/  BSYNC.RECONVERGENT B0 ;  /* 0x0000000000007941 */ /* 0x000fea0003800200 */
.L_x_28:
        /* <DEDUP_REMOVED lines=14> */
.L_x_32:
[----:B------:R-:W-:Y:S05]  /*0da0*/  BSYNC.RECONVERGENT B3 ;  /* 0x0000000000037941 */ /* 0x000fea0003800200 */
.L_x_31:
[----:B------:R-:W-:Y:S05]  /*0db0*/  BRA `(.L_x_33) ;  /* 0x0000000000047947 */ /* 0x000fea0003800000 */
.L_x_27:
[----:B------:R-:W-:-:S07]  /*0dc0*/  FMUL R16, R19, 10 ;  /* 0x4120000013107820 */ /* 0x000fce0000400000 */
.L_x_33:
[----:B------:R-:W-:Y:S05]  /*0dd0*/  BSYNC.RECONVERGENT B2 ;  /* 0x0000000000027941 */ /* 0x000fea0003800200 */
.L_x_26:
[----:B------:R-:W-:Y:S01]  /*0de0*/  IADD3 R24, PT, PT, R24, 0x4, RZ ;  /* 0x0000000418187810 */ /* 0x000fe20007ffe0ff */
[-C--:B------:R-:W-:Y:S01]  /*0df0*/  FFMA R12, R35, R16.reuse, R14 ;  /* 0x00000010230c7223 */ /* 0x080fe2000000000e */
[-C--:B------:R-:W-:Y:S01]  /*0e00*/  FFMA R13, R26, R16.reuse, R13 ;  /* 0x000000101a0d7223 */ /* 0x080fe2000000000d */
[----:B------:R-:W-:Y:S01]  /*0e10*/  FFMA R14, R32, R16, R33 ;  /* 0x00000010200e7223 */ /* 0x000fe20000000021 */
[----:B------:R-:W-:Y:S02]  /*0e20*/  ISETP.NE.AND P0, PT, R24, RZ, PT ;  /* 0x000000ff1800720c */ /* 0x000fe40003f05270 */
[----:B------:R-:W-:-:S11]  /*0e30*/  IADD3 R25, PT, PT, R25, 0x40, RZ ;  /* 0x0000004019197810 */ /* 0x000fd60007ffe0ff */
[----:B------:R-:W-:Y:S05]  /*0e40*/  @P0 BRA `(.L_x_34) ;  /* 0xfffffff400200947 */ /* 0x000fea000383ffff */
[----:B------:R-:W-:-:S07]  /*0e50*/  LOP3.LUT R24, R5, 0x7fc, RZ, 0xc0, !PT ;  /* 0x000007fc05187812 */ /* 0x000fce00078ec0ff */
.L_x_2:
[----:B------:R-:W-:-:S13]  /*0e60*/  ISETP.NE.AND P0, PT, R3, RZ, PT ;  /* 0x000000ff0300720c */ /* 0x000fda0003f05270 */
[----:B------:R-:W-:Y:S05]  /*0e70*/  @!P0 BRA `(.L_x_35) ;  /* 0x0000000800308947 */ /* 0x000fea0003800000 */
[----:B------:R-:W-:Y:S01]  /*0e80*/  LEA R24, R24, R7, 0x4 ;  /* 0x0000000718187211 */ /* 0x000fe200078e20ff */
[----:B------:R-:W-:Y:S04]  /*0e90*/  BSSY.RECONVERGENT B2, `(.L_x_36) ;  /* 0x0000029000027945 */ /* 0x000fe80003800200 */
[----:B------:R-:W0:Y:S02]  /*0ea0*/  LDS.128 R16, [R24] ;  /* 0x0000000018107984 */ /* 0x000e240000000c00 */
[----:B0----5:R-:W-:Y:S01]  /*0eb0*/  FADD R26, -R9, R17 ;  /* 0x00000011091a7221 */ /* 0x021fe20000000100 */
        /* <DEDUP_REMOVED lines=16> */
.L_x_39:
[----:B-1----:R-:W-:Y:S01]  /*0fc0*/  FMUL.FTZ R34, R17, R16 ;  /* 0x0000001011227220 */ /* 0x002fe20000410000 */
[----:B------:R-:W-:-:S03]  /*0fd0*/  FMUL.FTZ R16, R16, 0.5 ;  /* 0x3f00000010107820 */ /* 0x000fc60000410000 */
[----:B------:R-:W-:-:S04]  /*0fe0*/  FFMA R17, -R34, R34, R17 ;  /* 0x0000002222117223 */ /* 0x000fc80000000111 */
[----:B------:R-:W-:-:S07]  /*0ff0*/  FFMA R34, R17, R16, R34 ;  /* 0x0000001011227223 */ /* 0x000fce0000000022 */
.L_x_40:
[----:B------:R-:W-:Y:S05]  /*1000*/  BSYNC.RECONVERGENT B0 ;  /* 0x0000000000007941 */ /* 0x000fea0003800200 */
.L_x_38:
        /* <DEDUP_REMOVED lines=14> */
.L_x_42:
[----:B------:R-:W-:Y:S05]  /*10f0*/  BSYNC.RECONVERGENT B3 ;  /* 0x0000000000037941 */ /* 0x000fea0003800200 */
.L_x_41:
[----:B------:R-:W-:Y:S05]  /*1100*/  BRA `(.L_x_43) ;  /* 0x0000000000047947 */ /* 0x000fea0003800000 */
.L_x_37:
[----:B------:R-:W-:-:S07]  /*1110*/  FMUL R16, R19, 10 ;  /* 0x4120000013107820 */ /* 0x000fce0000400000 */
.L_x_43:
[----:B------:R-:W-:Y:S05]  /*1120*/  BSYNC.RECONVERGENT B2 ;  /* 0x0000000000027941 */ /* 0x000fea0003800200 */
.L_x_36:
[----:B------:R-:W-:Y:S01]  /*1130*/  ISETP.NE.AND P0, PT, R3, 0x1, PT ;  /* 0x000000010300780c */ /* 0x000fe20003f05270 */
[-C--:B------:R-:W-:Y:S01]  /*1140*/  FFMA R12, R25, R16.reuse, R12 ;  /* 0x00000010190c7223 */ /* 0x080fe2000000000c */
[-C--:B------:R-:W-:Y:S01]  /*1150*/  FFMA R13, R26, R16.reuse, R13 ;  /* 0x000000101a0d7223 */ /* 0x080fe2000000000d */
[----:B------:R-:W-:-:S10]  /*1160*/  FFMA R14, R31, R16, R14 ;  /* 0x000000101f0e7223 */ /* 0x000fd4000000000e */
[----:B------:R-:W-:Y:S05]  /*1170*/  @!P0 BRA `(.L_x_35) ;  /* 0x0000000400708947 */ /* 0x000fea0003800000 */
[----:B------:R-:W0:Y:S01]  /*1180*/  LDS.128 R16, [R24+0x10] ;  /* 0x0000100018107984 */ /* 0x000e220000000c00 */
[----:B------:R-:W-:Y:S01]  /*1190*/  BSSY.RECONVERGENT B2, `(.L_x_44) ;  /* 0x0000028000027945 */ /* 0x000fe20003800200 */
        /* <DEDUP_REMOVED lines=17> */
.L_x_47:
[----:B-1----:R-:W-:Y:S01]  /*12b0*/  FMUL.FTZ R34, R17, R16 ;  /* 0x0000001011227220 */ /* 0x002fe20000410000 */
[----:B------:R-:W-:-:S03]  /*12c0*/  FMUL.FTZ R16, R16, 0.5 ;  /* 0x3f00000010107820 */ /* 0x000fc60000410000 */
[----:B------:R-:W-:-:S04]  /*12d0*/  FFMA R17, -R34, R34, R17 ;  /* 0x0000002222117223 */ /* 0x000fc80000000111 */
[----:B------:R-:W-:-:S07]  /*12e0*/  FFMA R34, R17, R16, R34 ;  /* 0x0000001011227223 */ /* 0x000fce0000000022 */
.L_x_48:
[----:B------:R-:W-:Y:S05]  /*12f0*/  BSYNC.RECONVERGENT B0 ;  /* 0x0000000000007941 */ /* 0x000fea0003800200 */
.L_x_46:
        /* <DEDUP_REMOVED lines=14> */
.L_x_50:
[----:B------:R-:W-:Y:S05]  /*13e0*/  BSYNC.RECONVERGENT B3 ;  /* 0x0000000000037941 */ /* 0x000fea0003800200 */
.L_x_49:
[----:B------:R-:W-:Y:S05]  /*13f0*/  BRA `(.L_x_51) ;  /* 0x0000000000047947 */ /* 0x000fea0003800000 */
.L_x_45:
[----:B------:R-:W-:-:S07]  /*1400*/  FMUL R16, R19, 10 ;  /* 0x4120000013107820 */ /* 0x000fce0000400000 */
.L_x_51:
[----:B------:R-:W-:Y:S05]  /*1410*/  BSYNC.RECONVERGENT B2 ;  /* 0x0000000000027941 */ /* 0x000fea0003800200 */
.L_x_44:
        /* <DEDUP_REMOVED lines=24> */
.L_x_55:
[----:B-1----:R-:W-:Y:S01]  /*15a0*/  FMUL.FTZ R34, R17, R16 ;  /* 0x0000001011227220 */ /* 0x002fe20000410000 */
[----:B------:R-:W-:-:S03]  /*15b0*/  FMUL.FTZ R16, R16, 0.5 ;  /* 0x3f00000010107820 */ /* 0x000fc60000410000 */
[----:B------:R-:W-:-:S04]  /*15c0*/  FFMA R17, -R34, R34, R17 ;  /* 0x0000002222117223 */ /* 0x000fc80000000111 */
[----:B------:R-:W-:-:S07]  /*15d0*/  FFMA R34, R17, R16, R34 ;  /* 0x0000001011227223 */ /* 0x000fce0000000022 */
.L_x_56:
[----:B------:R-:W-:Y:S05]  /*15e0*/  BSYNC.RECONVERGENT B0 ;  /* 0x0000000000007941 */ /* 0x000fea0003800200 */
.L_x_54:
        /* <DEDUP_REMOVED lines=14> */
.L_x_58:
[----:B------:R-:W-:Y:S05]  /*16d0*/  BSYNC.RECONVERGENT B3 ;  /* 0x0000000000037941 */ /* 0x000fea0003800200 */
.L_x_57:
[----:B------:R-:W-:Y:S05]  /*16e0*/  BRA `(.L_x_59) ;  /* 0x0000000000047947 */ /* 0x000fea0003800000 */
.L_x_53:
[----:B------:R-:W-:-:S07]  /*16f0*/  FMUL R16, R19, 10 ;  /* 0x4120000013107820 */ /* 0x000fce0000400000 */
.L_x_59:
[----:B------:R-:W-:Y:S05]  /*1700*/  BSYNC.RECONVERGENT B2 ;  /* 0x0000000000027941 */ /* 0x000fea0003800200 */
.L_x_52:
[-C--:B------:R-:W-:Y:S01]  /*1710*/  FFMA R12, R25, R16.reuse, R12 ;  /* 0x00000010190c7223 */ /* 0x080fe2000000000c */
[-C--:B------:R-:W-:Y:S01]  /*1720*/  FFMA R13, R26, R16.reuse, R13 ;  /* 0x000000101a0d7223 */ /* 0x080fe2000000000d */
[----:B------:R-:W-:-:S07]  /*1730*/  FFMA R14, R31, R16, R14 ;  /* 0x000000101f0e7223 */ /* 0x000fce000000000e */
.L_x_35:
[----:B------:R-:W-:Y:S06]  /*1740*/  BAR.SYNC.DEFER_BLOCKING 0x0 ;  /* 0x0000000000007b1d */ /* 0x000fec0000010000 */
[----:B------:R-:W-:Y:S05]  /*1750*/  @!P2 BRA `(.L_x_60) ;  /* 0xffffffe80094a947 */ /* 0x000fea000383ffff */
.L_x_1:
[----:B------:R-:W0:Y:S01]  /*1760*/  LDC.64 R2, c[0x0][0x388] ;  /* 0x0000e200ff027b82 */ /* 0x000e220000000a00 */
[----:B------:R-:W-:Y:S05]  /*1770*/  WARPSYNC.ALL ;  /* 0x0000000000007948 */ /* 0x000fea0003800000 */
[----:B------:R-:W-:Y:S01]  /*1780*/  R2UR UR6, R20 ;  /* 0x00000000140672ca */ /* 0x000fe200000e0000 */
[----:B-----5:R-:W-:Y:S01]  /*1790*/  FFMA R8, R12, 0.0099999997764825820923, R8 ;  /* 0x3c23d70a0c087823 */ /* 0x020fe20000000008 */
[----:B------:R-:W-:Y:S01]  /*17a0*/  R2UR UR7, R21 ;  /* 0x00000000150772ca */ /* 0x000fe200000e0000 */
[----:B------:R-:W-:Y:S01]  /*17b0*/  FFMA R9, R13, 0.0099999997764825820923, R9 ;  /* 0x3c23d70a0d097823 */ /* 0x000fe20000000009 */
[----:B------:R-:W-:Y:S01]  /*17c0*/  R2UR UR8, R20 ;  /* 0x00000000140872ca */ /* 0x000fe200000e0000 */
[----:B------:R-:W-:Y:S01]  /*17d0*/  FFMA R10, R14, 0.0099999997764825820923, R10 ;  /* 0x3c23d70a0e0a7823 */ /* 0x000fe2000000000a */
[----:B------:R-:W-:Y:S01]  /*17e0*/  R2UR UR9, R21 ;  /* 0x00000000150972ca */ /* 0x000fe200000e0000 */
[----:B0-----:R-:W-:Y:S01]  /*17f0*/  IMAD.WIDE R6, R6, 0x10, R2 ;  /* 0x0000001006067825 */ /* 0x001fe200078e0202 */
[----:B------:R-:W-:Y:S07]  /*1800*/  BAR.SYNC.DEFER_BLOCKING 0x0 ;  /* 0x0000000000007b1d */ /* 0x000fee0000010000 */
[----:B------:R0:W-:Y:S04]  /*1810*/  STG.E.128 desc[UR6][R6.64], R8 ;  /* 0x0000000806007986 */ /* 0x0001e8000c101d06 */
[----:B------:R0:W-:Y:S02]  /*1820*/  STG.E.128 desc[UR8][R22.64], R12 ;  /* 0x0000000c16007986 */ /* 0x0001e4000c101d08 */
.L_x_0:
[----:B------:R-:W-:Y:S05]  /*1830*/  WARPSYNC.ALL ;  /* 0x0000000000007948 */ /* 0x000fea0003800000 */
[----:B------:R-:W-:Y:S06]  /*1840*/  BAR.SYNC.DEFER_BLOCKING 0x0 ;  /* 0x0000000000007b1d */ /* 0x000fec0000010000 */
[----:B------:R-:W-:Y:S05]  /*1850*/  EXIT ;  /* 0x000000000000794d */ /* 0x000fea0003800000 */
        .weak           $__internal_0_$__cuda_sm20_sqrt_rn_f32_slowpath
        .type           $__internal_0_$__cuda_sm20_sqrt_rn_f32_slowpath,@function
        .size           $__internal_0_$__cuda_sm20_sqrt_rn_f32_slowpath,($__internal_1_$__cuda_sm3x_div_rn_noftz_f32_slowpath - $__internal_0_$__cuda_sm20_sqrt_rn_f32_slowpath)
$__internal_0_$__cuda_sm20_sqrt_rn_f32_slowpath:
[----:B------:R-:W-:-:S13]  /*1860*/  LOP3.LUT P0, RZ, R16, 0x7fffffff, RZ, 0xc0, !PT ;  /* 0x7fffffff10ff7812 */ /* 0x000fda000780c0ff */
[----:B------:R-:W-:Y:S01]  /*1870*/  @!P0 MOV R34, R16 ;  /* 0x0000001000228202 */ /* 0x000fe20000000f00 */
[----:B------:R-:W-:Y:S06]  /*1880*/  @!P0 BRA `(.L_x_61) ;  /* 0x0000000000408947 */ /* 0x000fec0003800000 */
[----:B------:R-:W-:-:S13]  /*1890*/  FSETP.GEU.FTZ.AND P0, PT, R16, RZ, PT ;  /* 0x000000ff1000720b */ /* 0x000fda0003f1e000 */
[----:B------:R-:W-:Y:S01]  /*18a0*/  @!P0 MOV R34, 0x7fffffff ;  /* 0x7fffffff00228802 */ /* 0x000fe20000000f00 */
[----:B------:R-:W-:Y:S06]  /*18b0*/  @!P0 BRA `(.L_x_61) ;  /* 0x0000000000348947 */ /* 0x000fec0003800000 */
[----:B------:R-:W-:-:S13]  /*18c0*/  FSETP.GTU.FTZ.AND P0, PT, |R16|, +INF , PT ;  /* 0x7f8000001000780b */ /* 0x000fda0003f1c200 */
[----:B------:R-:W-:Y:S01]  /*18d0*/  @P0 FADD.FTZ R34, R16, 1 ;  /* 0x3f80000010220421 */ /* 0x000fe20000010000 */
[----:B------:R-:W-:Y:S06]  /*18e0*/  @P0 BRA `(.L_x_61) ;  /* 0x0000000000280947 */ /* 0x000fec0003800000 */
[----:B------:R-:W-:-:S13]  /*18f0*/  FSETP.NEU.FTZ.AND P0, PT, |R16|, +INF , PT ;  /* 0x7f8000001000780b */ /* 0x000fda0003f1d200 */
[----:B------:R-:W-:-:S04]  /*1900*/  @P0 FFMA R17, R16, 1.84467440737095516160e+19, RZ ;  /* 0x5f80000010110823 */ /* 0x000fc800000000ff */
[----:B------:R-:W0:Y:S02]  /*1910*/  @P0 MUFU.RSQ R34, R17 ;  /* 0x0000001100220308 */ /* 0x000e240000001400 */
[----:B0-----:R-:W-:Y:S01]  /*1920*/  @P0 FMUL.FTZ R30, R17, R34 ;  /* 0x00000022111e0220 */ /* 0x001fe20000410000 */
[----:B------:R-:W-:Y:S01]  /*1930*/  @P0 FMUL.FTZ R29, R34, 0.5 ;  /* 0x3f000000221d0820 */ /* 0x000fe20000410000 */
[----:B------:R-:W-:Y:S02]  /*1940*/  @!P0 MOV R34, R16 ;  /* 0x0000001000228202 */ /* 0x000fe40000000f00 */
[----:B------:R-:W-:-:S04]  /*1950*/  @P0 FADD.FTZ R27, -R30, -RZ ;  /* 0x800000ff1e1b0221 */ /* 0x000fc80000010100 */
[----:B------:R-:W-:-:S04]  /*1960*/  @P0 FFMA R27, R30, R27, R17 ;  /* 0x0000001b1e1b0223 */ /* 0x000fc80000000011 */
[----:B------:R-:W-:-:S04]  /*1970*/  @P0 FFMA R27, R27, R29, R30 ;  /* 0x0000001d1b1b0223 */ /* 0x000fc8000000001e */
[----:B------:R-:W-:-:S07]  /*1980*/  @P0 FMUL.FTZ R34, R27, 2.3283064365386962891e-10 ;  /* 0x2f8000001b220820 */ /* 0x000fce0000410000 */
.L_x_61:
[----:B------:R-:W-:Y:S01]  /*1990*/  HFMA2 R17, -RZ, RZ, 0, 0 ;  /* 0x00000000ff117431 */ /* 0x000fe200000001ff */
[----:B------:R-:W-:-:S04]  /*19a0*/  MOV R16, R18 ;  /* 0x0000001200107202 */ /* 0x000fc80000000f00 */
[----:B------:R-:W-:Y:S05]  /*19b0*/  RET.REL.NODEC R16 `(_Z14body2Body_execPK6float4PS_S2_i) ;  /* 0xffffffe410907950 */ /* 0x000fea0003c3ffff */
        .weak           $__internal_1_$__cuda_sm3x_div_rn_noftz_f32_slowpath
        .type           $__internal_1_$__cuda_sm3x_div_rn_noftz_f32_slowpath,@function
        .size           $__internal_1_$__cuda_sm3x_div_rn_noftz_f32_slowpath,(.L_x_76 - $__internal_1_$__cuda_sm3x_div_rn_noftz_f32_slowpath)
$__internal_1_$__cuda_sm3x_div_rn_noftz_f32_slowpath:
[----:B------:R-:W-:Y:S01]  /*19c0*/  SHF.R.U32.HI R17, RZ, 0x17, R27 ;  /* 0x00000017ff117819 */ /* 0x000fe2000001161b */
[----:B------:R-:W-:Y:S01]  /*19d0*/  BSSY.RECONVERGENT B0, `(.L_x_62) ;  /* 0x0000062000007945 */ /* 0x000fe20003800200 */
[----:B------:R-:W-:Y:S02]  /*19e0*/  SHF.R.U32.HI R34, RZ, 0x17, R29 ;  /* 0x00000017ff227819 */ /* 0x000fe4000001161d */
[----:B------:R-:W-:Y:S02]  /*19f0*/  LOP3.LUT R17, R17, 0xff, RZ, 0xc0, !PT ;  /* 0x000000ff11117812 */ /* 0x000fe400078ec0ff */
[----:B------:R-:W-:Y:S02]  /*1a00*/  LOP3.LUT R34, R34, 0xff, RZ, 0xc0, !PT ;  /* 0x000000ff22227812 */ /* 0x000fe400078ec0ff */
[----:B------:R-:W-:Y:S02]  /*1a10*/  IADD3 R16, PT, PT, R17, -0x1, RZ ;  /* 0xffffffff11107810 */ /* 0x000fe40007ffe0ff */
[----:B------:R-:W-:-:S02]  /*1a20*/  IADD3 R19, PT, PT, R34, -0x1, RZ ;  /* 0xffffffff22137810 */ /* 0x000fc40007ffe0ff */
[----:B------:R-:W-:-:S04]  /*1a30*/  ISETP.GT.U32.AND P0, PT, R16, 0xfd, PT ;  /* 0x000000fd1000780c */ /* 0x000fc80003f04070 */
[----:B------:R-:W-:-:S13]  /*1a40*/  ISETP.GT.U32.OR P0, PT, R19, 0xfd, P0 ;  /* 0x000000fd1300780c */ /* 0x000fda0000704470 */
[----:B------:R-:W-:Y:S01]  /*1a50*/  @!P0 MOV R37, RZ ;  /* 0x000000ff00258202 */ /* 0x000fe20000000f00 */
[----:B------:R-:W-:Y:S06]  /*1a60*/  @!P0 BRA `(.L_x_63) ;  /* 0x00000000005c8947 */ /* 0x000fec0003800000 */
[----:B------:R-:W-:Y:S02]  /*1a70*/  FSETP.GTU.FTZ.AND P0, PT, |R29|, +INF , PT ;  /* 0x7f8000001d00780b */ /* 0x000fe40003f1c200 */
[----:B------:R-:W-:-:S04]  /*1a80*/  FSETP.GTU.FTZ.AND P1, PT, |R27|, +INF , PT ;  /* 0x7f8000001b00780b */ /* 0x000fc80003f3c200 */
[----:B------:R-:W-:-:S13]  /*1a90*/  PLOP3.LUT P0, PT, P0, P1, PT, 0xf8, 0x8f ;  /* 0x00000000008f781c */ /* 0x000fda0000703f70 */
[----:B------:R-:W-:Y:S05]  /*1aa0*/  @P0 BRA `(.L_x_64) ;  /* 0x00000004004c0947 */ /* 0x000fea0003800000 */
[----:B------:R-:W-:-:S13]  /*1ab0*/  LOP3.LUT P0, RZ, R27, 0x7fffffff, R29, 0xc8, !PT ;  /* 0x7fffffff1bff7812 */ /* 0x000fda000780c81d */
[----:B------:R-:W-:Y:S05]  /*1ac0*/  @!P0 BRA `(.L_x_65) ;  /* 0x00000004003c8947 */ /* 0x000fea0003800000 */
[----:B------:R-:W-:Y:S02]  /*1ad0*/  FSETP.NEU.FTZ.AND P3, PT, |R29|, +INF , PT ;  /* 0x7f8000001d00780b */ /* 0x000fe40003f7d200 */
[----:B------:R-:W-:Y:S02]  /*1ae0*/  FSETP.NEU.FTZ.AND P1, PT, |R27|, +INF , PT ;  /* 0x7f8000001b00780b */ /* 0x000fe40003f3d200 */
[----:B------:R-:W-:-:S11]  /*1af0*/  FSETP.NEU.FTZ.AND P0, PT, |R29|, +INF , PT ;  /* 0x7f8000001d00780b */ /* 0x000fd60003f1d200 */
[----:B------:R-:W-:Y:S05]  /*1b00*/  @!P1 BRA !P3, `(.L_x_65) ;  /* 0x00000004002c9947 */ /* 0x000fea0005800000 */
[----:B------:R-:W-:-:S04]  /*1b10*/  LOP3.LUT P3, RZ, R29, 0x7fffffff, RZ, 0xc0, !PT ;  /* 0x7fffffff1dff7812 */ /* 0x000fc8000786c0ff */
[----:B------:R-:W-:-:S13]  /*1b20*/  PLOP3.LUT P1, PT, P1, P3, PT, 0x2f, 0xf2 ;  /* 0x0000000000f2781c */ /* 0x000fda0000f26577 */
[----:B------:R-:W-:Y:S05]  /*1b30*/  @P1 BRA `(.L_x_66) ;  /* 0x0000000400181947 */ /* 0x000fea0003800000 */
[----:B------:R-:W-:-:S04]  /*1b40*/  LOP3.LUT P1, RZ, R27, 0x7fffffff, RZ, 0xc0, !PT ;  /* 0x7fffffff1bff7812 */ /* 0x000fc8000782c0ff */
[----:B------:R-:W-:-:S13]  /*1b50*/  PLOP3.LUT P0, PT, P0, P1, PT, 0x2f, 0xf2 ;  /* 0x0000000000f2781c */ /* 0x000fda0000702577 */
[----:B------:R-:W-:Y:S05]  /*1b60*/  @P0 BRA `(.L_x_67) ;  /* 0x0000000400000947 */ /* 0x000fea0003800000 */
[----:B------:R-:W-:Y:S02]  /*1b70*/  ISETP.GE.AND P0, PT, R19, RZ, PT ;  /* 0x000000ff1300720c */ /* 0x000fe40003f06270 */
[----:B------:R-:W-:-:S11]  /*1b80*/  ISETP.GE.AND P1, PT, R16, RZ, PT ;  /* 0x000000ff1000720c */ /* 0x000fd60003f26270 */
[----:B------:R-:W-:Y:S01]  /*1b90*/  @P0 MOV R37, RZ ;  /* 0x000000ff00250202 */ /* 0x000fe20000000f00 */
[----:B------:R-:W-:Y:S01]  /*1ba0*/  @!P0 FFMA R29, R29, 1.84467440737095516160e+19, RZ ;  /* 0x5f8000001d1d8823 */ /* 0x000fe200000000ff */
[----:B------:R-:W-:Y:S01]  /*1bb0*/  @!P0 MOV R37, 0xffffffc0 ;  /* 0xffffffc000258802 */ /* 0x000fe20000000f00 */
[----:B------:R-:W-:-:S03]  /*1bc0*/  @!P1 FFMA R27, R27, 1.84467440737095516160e+19, RZ ;  /* 0x5f8000001b1b9823 */ /* 0x000fc600000000ff */
[----:B------:R-:W-:-:S07]  /*1bd0*/  @!P1 IADD3 R37, PT, PT, R37, 0x40, RZ ;  /* 0x0000004025259810 */ /* 0x000fce0007ffe0ff */
.L_x_63:
[----:B------:R-:W-:Y:S01]  /*1be0*/  LEA R16, R17, 0xc0800000, 0x17 ;  /* 0xc080000011107811 */ /* 0x000fe200078eb8ff */
[----:B------:R-:W-:Y:S01]  /*1bf0*/  BSSY.RECONVERGENT B1, `(.L_x_68) ;  /* 0x0000036000017945 */ /* 0x000fe20003800200 */
[----:B------:R-:W-:Y:S02]  /*1c00*/  IADD3 R34, PT, PT, R34, -0x7f, RZ ;  /* 0xffffff8122227810 */ /* 0x000fe40007ffe0ff */
[----:B------:R-:W-:-:S03]  /*1c10*/  IADD3 R27, PT, PT, -R16, R27, RZ ;  /* 0x0000001b101b7210 */ /* 0x000fc60007ffe1ff */
[C---:B------:R-:W-:Y:S01]  /*1c20*/  IMAD R29, R34.reuse, -0x800000, R29 ;  /* 0xff800000221d7824 */ /* 0x040fe200078e021d */
[----:B------:R-:W0:Y:S01]  /*1c30*/  MUFU.RCP R19, R27 ;  /* 0x0000001b00137308 */ /* 0x000e220000001000 */
[----:B------:R-:W-:Y:S01]  /*1c40*/  FADD.FTZ R30, -R27, -RZ ;  /* 0x800000ff1b1e7221 */ /* 0x000fe20000010100 */
[----:B------:R-:W-:-:S04]  /*1c50*/  IADD3 R34, PT, PT, R34, 0x7f, -R17 ;  /* 0x0000007f22227810 */ /* 0x000fc80007ffe811 */
[----:B------:R-:W-:Y:S01]  /*1c60*/  IADD3 R34, PT, PT, R34, R37, RZ ;  /* 0x0000002522227210 */ /* 0x000fe20007ffe0ff */
[----:B0-----:R-:W-:-:S04]  /*1c70*/  FFMA R16, R19, R30, 1 ;  /* 0x3f80000013107423 */ /* 0x001fc8000000001e */
[----:B------:R-:W-:-:S04]  /*1c80*/  FFMA R16, R19, R16, R19 ;  /* 0x0000001013107223 */ /* 0x000fc80000000013 */
[----:B------:R-:W-:-:S04]  /*1c90*/  FFMA R27, R29, R16, RZ ;  /* 0x000000101d1b7223 */ /* 0x000fc800000000ff */
[----:B------:R-:W-:-:S04]  /*1ca0*/  FFMA R19, R30, R27, R29 ;  /* 0x0000001b1e137223 */ /* 0x000fc8000000001d */
[----:B------:R-:W-:-:S04]  /*1cb0*/  FFMA R19, R16, R19, R27 ;  /* 0x0000001310137223 */ /* 0x000fc8000000001b */
[----:B------:R-:W-:-:S04]  /*1cc0*/  FFMA R30, R30, R19, R29 ;  /* 0x000000131e1e7223 */ /* 0x000fc8000000001d */
[----:B------:R-:W-:-:S05]  /*1cd0*/  FFMA R27, R16, R30, R19 ;  /* 0x0000001e101b7223 */ /* 0x000fca0000000013 */
[----:B------:R-:W-:-:S04]  /*1ce0*/  SHF.R.U32.HI R17, RZ, 0x17, R27 ;  /* 0x00000017ff117819 */ /* 0x000fc8000001161b */
[----:B------:R-:W-:-:S04]  /*1cf0*/  LOP3.LUT R17, R17, 0xff, RZ, 0xc0, !PT ;  /* 0x000000ff11117812 */ /* 0x000fc800078ec0ff */
[----:B------:R-:W-:-:S04]  /*1d00*/  IADD3 R17, PT, PT, R17, R34, RZ ;  /* 0x0000002211117210 */ /* 0x000fc80007ffe0ff */
[----:B------:R-:W-:-:S04]  /*1d10*/  IADD3 R29, PT, PT, R17, -0x1, RZ ;  /* 0xffffffff111d7810 */ /* 0x000fc80007ffe0ff */
[----:B------:R-:W-:-:S13]  /*1d20*/  ISETP.GE.U32.AND P0, PT, R29, 0xfe, PT ;  /* 0x000000fe1d00780c */ /* 0x000fda0003f06070 */
[----:B------:R-:W-:Y:S05]  /*1d30*/  @!P0 BRA `(.L_x_69) ;  /* 0x0000000000808947 */ /* 0x000fea0003800000 */
[----:B------:R-:W-:-:S13]  /*1d40*/  ISETP.GT.AND P0, PT, R17, 0xfe, PT ;  /* 0x000000fe1100780c */ /* 0x000fda0003f04270 */
[----:B------:R-:W-:Y:S05]  /*1d50*/  @P0 BRA `(.L_x_70) ;  /* 0x00000000006c0947 */ /* 0x000fea0003800000 */
[----:B------:R-:W-:-:S13]  /*1d60*/  ISETP.GE.AND P0, PT, R17, 0x1, PT ;  /* 0x000000011100780c */ /* 0x000fda0003f06270 */
[----:B------:R-:W-:Y:S05]  /*1d70*/  @P0 BRA `(.L_x_71) ;  /* 0x0000000000740947 */ /* 0x000fea0003800000 */
[----:B------:R-:W-:Y:S02]  /*1d80*/  ISETP.GE.AND P0, PT, R17, -0x18, PT ;  /* 0xffffffe81100780c */ /* 0x000fe40003f06270 */
[----:B------:R-:W-:-:S11]  /*1d90*/  LOP3.LUT R27, R27, 0x80000000, RZ, 0xc0, !PT ;  /* 0x800000001b1b7812 */ /* 0x000fd600078ec0ff */
[----:B------:R-:W-:Y:S05]  /*1da0*/  @!P0 BRA `(.L_x_71) ;  /* 0x0000000000688947 */ /* 0x000fea0003800000 */
[CCC-:B------:R-:W-:Y:S01]  /*1db0*/  FFMA.RZ R29, R16.reuse, R30.reuse, R19.reuse ;  /* 0x0000001e101d7223 */ /* 0x1c0fe2000000c013 */
[CCC-:B------:R-:W-:Y:S01]  /*1dc0*/  FFMA.RP R34, R16.reuse, R30.reuse, R19.reuse ;  /* 0x0000001e10227223 */ /* 0x1c0fe20000008013 */
[----:B------:R-:W-:Y:S01]  /*1dd0*/  FFMA.RM R19, R16, R30, R19 ;  /* 0x0000001e10137223 */ /* 0x000fe20000004013 */
[----:B------:R-:W-:Y:S02]  /*1de0*/  IADD3 R16, PT, PT, R17, 0x20, RZ ;  /* 0x0000002011107810 */ /* 0x000fe40007ffe0ff */
[----:B------:R-:W-:Y:S02]  /*1df0*/  LOP3.LUT R29, R29, 0x7fffff, RZ, 0xc0, !PT ;  /* 0x007fffff1d1d7812 */ /* 0x000fe400078ec0ff */
[----:B------:R-:W-:Y:S02]  /*1e00*/  ISETP.NE.AND P3, PT, R17, RZ, PT ;  /* 0x000000ff1100720c */ /* 0x000fe40003f65270 */
[----:B------:R-:W-:Y:S02]  /*1e10*/  LOP3.LUT R29, R29, 0x800000, RZ, 0xfc, !PT ;  /* 0x008000001d1d7812 */ /* 0x000fe400078efcff */
[----:B------:R-:W-:-:S02]  /*1e20*/  ISETP.NE.AND P1, PT, R17, RZ, PT ;  /* 0x000000ff1100720c */ /* 0x000fc40003f25270 */
[----:B------:R-:W-:Y:S02]  /*1e30*/  IADD3 R17, PT, PT, -R17, RZ, RZ ;  /* 0x000000ff11117210 */ /* 0x000fe40007ffe1ff */
[----:B------:R-:W-:Y:S02]  /*1e40*/  SHF.L.U32 R16, R29, R16, RZ ;  /* 0x000000101d107219 */ /* 0x000fe400000006ff */
[----:B------:R-:W-:Y:S02]  /*1e50*/  FSETP.NEU.FTZ.AND P0, PT, R34, R19, PT ;  /* 0x000000132200720b */ /* 0x000fe40003f1d000 */
[----:B------:R-:W-:Y:S02]  /*1e60*/  SEL R30, R17, RZ, P3 ;  /* 0x000000ff111e7207 */ /* 0x000fe40001800000 */
[----:B------:R-:W-:Y:S02]  /*1e70*/  ISETP.NE.AND P1, PT, R16, RZ, P1 ;  /* 0x000000ff1000720c */ /* 0x000fe40000f25270 */
[----:B------:R-:W-:-:S02]  /*1e80*/  SHF.R.U32.HI R29, RZ, R30, R29 ;  /* 0x0000001eff1d7219 */ /* 0x000fc4000001161d */
[----:B------:R-:W-:Y:S02]  /*1e90*/  PLOP3.LUT P0, PT, P0, P1, PT, 0xf8, 0x8f ;  /* 0x00000000008f781c */ /* 0x000fe40000703f70 */
[----:B------:R-:W-:Y:S02]  /*1ea0*/  SHF.R.U32.HI R17, RZ, 0x1, R29 ;  /* 0x00000001ff117819 */ /* 0x000fe4000001161d */
[----:B------:R-:W-:-:S04]  /*1eb0*/  SEL R16, RZ, 0x1, !P0 ;  /* 0x00000001ff107807 */ /* 0x000fc80004000000 */
[----:B------:R-:W-:-:S04]  /*1ec0*/  LOP3.LUT R16, R16, 0x1, R17, 0xf8, !PT ;  /* 0x0000000110107812 */ /* 0x000fc800078ef811 */
[----:B------:R-:W-:-:S04]  /*1ed0*/  LOP3.LUT R16, R16, R29, RZ, 0xc0, !PT ;  /* 0x0000001d10107212 */ /* 0x000fc800078ec0ff */
[----:B------:R-:W-:-:S04]  /*1ee0*/  IADD3 R16, PT, PT, R17, R16, RZ ;  /* 0x0000001011107210 */ /* 0x000fc80007ffe0ff */
[----:B------:R-:W-:Y:S01]  /*1ef0*/  LOP3.LUT R27, R16, R27, RZ, 0xfc, !PT ;  /* 0x0000001b101b7212 */ /* 0x000fe200078efcff */
[----:B------:R-:W-:Y:S06]  /*1f00*/  BRA `(.L_x_71) ;  /* 0x0000000000107947 */ /* 0x000fec0003800000 */
.L_x_70:
[----:B------:R-:W-:-:S04]  /*1f10*/  LOP3.LUT R27, R27, 0x80000000, RZ, 0xc0, !PT ;  /* 0x800000001b1b7812 */ /* 0x000fc800078ec0ff */
[----:B------:R-:W-:Y:S01]  /*1f20*/  LOP3.LUT R27, R27, 0x7f800000, RZ, 0xfc, !PT ;  /* 0x7f8000001b1b7812 */ /* 0x000fe200078efcff */
[----:B------:R-:W-:Y:S06]  /*1f30*/  BRA `(.L_x_71) ;  /* 0x0000000000047947 */ /* 0x000fec0003800000 */
.L_x_69:
[----:B------:R-:W-:-:S07]  /*1f40*/  LEA R27, R34, R27, 0x17 ;  /* 0x0000001b221b7211 */ /* 0x000fce00078eb8ff */
.L_x_71:
[----:B------:R-:W-:Y:S05]  /*1f50*/  BSYNC.RECONVERGENT B1 ;  /* 0x0000000000017941 */ /* 0x000fea0003800200 */
.L_x_68:
[----:B------:R-:W-:Y:S05]  /*1f60*/  BRA `(.L_x_72) ;  /* 0x0000000000207947 */ /* 0x000fea0003800000 */
.L_x_67:
[----:B------:R-:W-:-:S04]  /*1f70*/  LOP3.LUT R27, R27, 0x80000000, R29, 0x48, !PT ;  /* 0x800000001b1b7812 */ /* 0x000fc800078e481d */
[----:B------:R-:W-:Y:S01]  /*1f80*/  LOP3.LUT R27, R27, 0x7f800000, RZ, 0xfc, !PT ;  /* 0x7f8000001b1b7812 */ /* 0x000fe200078efcff */
[----:B------:R-:W-:Y:S06]  /*1f90*/  BRA `(.L_x_72) ;  /* 0x0000000000147947 */ /* 0x000fec0003800000 */
.L_x_66:
[----:B------:R-:W-:Y:S01]  /*1fa0*/  LOP3.LUT R27, R27, 0x80000000, R29, 0x48, !PT ;  /* 0x800000001b1b7812 */ /* 0x000fe200078e481d */
[----:B------:R-:W-:Y:S06]  /*1fb0*/  BRA `(.L_x_72) ;  /* 0x00000000000c7947 */ /* 0x000fec0003800000 */
.L_x_65:
[----:B------:R-:W0:Y:S01]  /*1fc0*/  MUFU.RSQ R27, -QNAN ;  /* 0xffc00000001b7908 */ /* 0x000e220000001400 */
[----:B------:R-:W-:Y:S05]  /*1fd0*/  BRA `(.L_x_72) ;  /* 0x0000000000047947 */ /* 0x000fea0003800000 */
.L_x_64:
[----:B------:R-:W-:-:S07]  /*1fe0*/  FADD.FTZ R27, R29, R27 ;  /* 0x0000001b1d1b7221 */ /* 0x000fce0000010000 */
.L_x_72:
[----:B------:R-:W-:Y:S05]  /*1ff0*/  BSYNC.RECONVERGENT B0 ;  /* 0x0000000000007941 */ /* 0x000fea0003800200 */
.L_x_62:
[----:B------:R-:W-:Y:S01]  /*2000*/  HFMA2 R19, -RZ, RZ, 0, 0 ;  /* 0x00000000ff137431 */ /* 0x000fe200000001ff */
[----:B0-----:R-:W-:-:S03]  /*2010*/  MOV R16, R27 ;  /* 0x0000001b00107202 */ /* 0x001fc60000000f00 */
[----:B------:R-:W-:Y:S05]  /*2020*/  RET.REL.NODEC R18 `(_Z14body2Body_execPK6float4PS_S2_i) ;  /* 0xffffffdc12f47950 */ /* 0x000fea0003c3ffff */
.L_x_73:
[----:B------:R-:W-:-:S00]  /*2030*/  BRA `(.L_x_73) ;  /* 0xfffffffc00fc7947 */ /* 0x000fc0000383ffff */
[----:B------:R-:W-:-:S00]  /*2040*/  NOP ;  /* 0x0000000000007918 */ /* 0x000fc00000000000 */
        /* <DEDUP_REMOVED lines=11> */
.L_x_76:


//--------------------- .text._Z14body2Body_copyP6float4PKS_S2_i --------------------------
	.section	.text._Z14body2Body_copyP6float4PKS_S2_i,"ax",@progbits
	.align	128
        .global         _Z14body2Body_copyP6float4PKS_S2_i
        .type           _Z14body2Body_copyP6float4PKS_S2_i,@function
        .size           _Z14body2Body_copyP6float4PKS_S2_i,(.L_x_78 - _Z14body2Body_copyP6float4PKS_S2_i)
        .other          _Z14body2Body_copyP6float4PKS_S2_i,@"STO_CUDA_ENTRY STV_DEFAULT"
_Z14body2Body_copyP6float4PKS_S2_i:
.text._Z14body2Body_copyP6float4PKS_S2_i:
[----:B------:R-:W-:Y:S01]  /*0000*/  LDC R1, c[0x0][0x37c] ;  /* 0x0000df00ff017b82 */ /* 0x000fe20000000800 */
[----:B------:R-:W0:Y:S01]  /*0010*/  S2R R7, SR_CTAID.X ;  /* 0x0000000000077919 */ /* 0x000e220000002500 */
[----:B------:R-:W0:Y:S01]  /*0020*/  LDCU UR4, c[0x0][0x360] ;  /* 0x00006c00ff0477ac */ /* 0x000e220008000800 */
[----:B------:R-:W0:Y:S01]  /*0030*/  S2R R0, SR_TID.X ;  /* 0x0000000000007919 */ /* 0x000e220000002100 */
[----:B------:R-:W1:Y:S01]  /*0040*/  LDCU UR5, c[0x0][0x398] ;  /* 0x00007300ff0577ac */ /* 0x000e620008000800 */
[----:B0-----:R-:W-:-:S05]  /*0050*/  IMAD R7, R7, UR4, R0 ;  /* 0x0000000407077c24 */ /* 0x001fca000f8e0200 */
[----:B-1----:R-:W-:-:S13]  /*0060*/  ISETP.GE.AND P0, PT, R7, UR5, PT ;  /* 0x0000000507007c0c */ /* 0x002fda000bf06270 */
[----:B------:R-:W-:Y:S05]  /*0070*/  @P0 EXIT ;  /* 0x000000000000094d */ /* 0x000fea0003800000 */
[----:B------:R-:W0:Y:S01]  /*0080*/  LDC.64 R2, c[0x0][0x388] ;  /* 0x0000e200ff027b82 */ /* 0x000e220000000a00 */
[----:B------:R-:W1:Y:S07]  /*0090*/  LDCU.64 UR4, c[0x0][0x358] ;  /* 0x00006b00ff0477ac */ /* 0x000e6e0008000a00 */
[----:B------:R-:W2:Y:S01]  /*00a0*/  LDC.64 R4, c[0x0][0x380] ;  /* 0x0000e000ff047b82 */ /* 0x000ea20000000a00 */
[----:B0-----:R-:W-:-:S05]  /*00b0*/  IMAD.WIDE R2, R7, 0x10, R2 ;  /* 0x0000001007027825 */ /* 0x001fca00078e0202 */
[----:B-1----:R-:W3:Y:S01]  /*00c0*/  LDG.E.128 R8, desc[UR4][R2.64] ;  /* 0x0000000402087981 */ /* 0x002ee2000c1e1d00 */
[----:B--2---:R-:W-:-:S05]  /*00d0*/  IMAD.WIDE R4, R7, 0x10, R4 ;  /* 0x0000001007047825 */ /* 0x004fca00078e0204 */
[----:B---3--:R-:W-:Y:S01]  /*00e0*/  STG.E.128 desc[UR4][R4.64], R8 ;  /* 0x0000000804007986 */ /* 0x008fe2000c101d04 */
[----:B------:R-:W-:Y:S05]  /*00f0*/  EXIT ;  /* 0x000000000000794d */ /* 0x000fea0003800000 */
.L_x_74:
        /* <DEDUP_REMOVED lines=16> */
.L_x_78:


//--------------------- .nv.shared._Z14body2Body_execPK6float4PS_S2_i --------------------------
	.section	.nv.shared._Z14body2Body_execPK6float4PS_S2_i,"aw",@nobits
	.sectionflags	@""
	.align	16
.nv.shared._Z14body2Body_execPK6float4PS_S2_i:
	.zero		5120


//--------------------- .nv.shared.reserved.0     --------------------------
	.section	.nv.shared.reserved.0,"aw",@nobits
	.weak		__nv_reservedSMEM_offset_0_alias
	.size		__nv_reservedSMEM_offset_0_alias, 0, 64
	.other		__nv_reservedSMEM_offset_0_alias,@"STO_CUDA_RESERVED_SHARED STV_DEFAULT"
__nv_reservedSMEM_offset_0_alias:
	.zero		0
	.zero		64


//--------------------- .nv.constant0._Z14body2Body_execPK6float4PS_S2_i --------------------------
	.section	.nv.constant0._Z14body2Body_execPK6float4PS_S2_i,"a",@progbits
	.sectionflags	@""
	.align	4
.nv.constant0._Z14body2Body_execPK6float4PS_S2_i:
	.zero		924


//--------------------- .nv.constant0._Z14body2Body_copyP6float4PKS_S2_i --------------------------
	.section	.nv.constant0._Z14body2Body_copyP6float4PKS_S2_i,"a",@progbits
	.sectionflags	@""
	.align	4
.nv.constant0._Z14body2Body_copyP6float4PKS_S2_i:
	.zero		924


//--------------------- SYMBOLS --------------------------

	.type		.nv.reservedSmem.offset0,@object
	.size		.nv.reservedSmem.offset0,0x4
	.type		.nv.reservedSmem.cap,@object
	.size		.nv.reservedSmem.cap,0x4
